//
// Generated by NVIDIA NVVM Compiler
//
// Compiler Build ID: CL-36424714
// Cuda compilation tools, release 13.0, V13.0.88
// Based on NVVM 20.0.0
//

.version 9.0
.target sm_100
.address_size 64

	// .globl	_Z15meanCalculationPfS_ii
// _ZZ15meanCalculationPfS_iiE9col_total has been demoted
// _ZZ12calculate_SDPfS_S_iiE12col_sd_total has been demoted
.extern .shared .align 16 .b8 col_data[];
.extern .shared .align 16 .b8 col_sd_data[];

.visible .entry _Z15meanCalculationPfS_ii(
	.param .u64 .ptr .align 1 _Z15meanCalculationPfS_ii_param_0,
	.param .u64 .ptr .align 1 _Z15meanCalculationPfS_ii_param_1,
	.param .u32 _Z15meanCalculationPfS_ii_param_2,
	.param .u32 _Z15meanCalculationPfS_ii_param_3
)
{
	.reg .pred 	%p<14>;
	.reg .b32 	%r<61>;
	.reg .b32 	%f<92>;
	.reg .b64 	%rd<11>;
	// demoted variable
	.shared .align 4 .f32 _ZZ15meanCalculationPfS_iiE9col_total;
	ld.param.u64 	%rd3, [_Z15meanCalculationPfS_ii_param_0];
	ld.param.u64 	%rd2, [_Z15meanCalculationPfS_ii_param_1];
	ld.param.u32 	%r29, [_Z15meanCalculationPfS_ii_param_2];
	ld.param.u32 	%r30, [_Z15meanCalculationPfS_ii_param_3];
	cvta.to.global.u64 	%rd1, %rd3;
	mov.u32 	%r1, %ctaid.x;
	mov.u32 	%r31, %ntid.x;
	mov.u32 	%r32, %tid.x;
	mad.lo.s32 	%r33, %r1, %r31, %r32;
	mov.u32 	%r34, %ctaid.y;
	mov.u32 	%r35, %ntid.y;
	mov.u32 	%r2, %tid.y;
	mad.lo.s32 	%r36, %r34, %r35, %r2;
	mad.lo.s32 	%r37, %r29, %r36, %r33;
	bar.sync 	0;
	mul.wide.u32 	%rd4, %r37, 4;
	add.s64 	%rd5, %rd1, %rd4;
	ld.global.f32 	%f81, [%rd5];
	shl.b32 	%r38, %r2, 2;
	mov.u32 	%r39, col_data;
	add.s32 	%r3, %r39, %r38;
	st.shared.f32 	[%r3], %f81;
	setp.lt.s32 	%p1, %r29, 1;
	@%p1 bra 	$L__BB0_5;
	add.s32 	%r4, %r30, %r2;
	mul.lo.s32 	%r5, %r29, %r29;
	mov.b32 	%r53, 0;
$L__BB0_2:
	add.s32 	%r41, %r4, %r53;
	mad.lo.s32 	%r7, %r41, %r29, %r1;
	setp.ge.u32 	%p2, %r7, %r5;
	@%p2 bra 	$L__BB0_4;
	mul.wide.u32 	%rd6, %r7, 4;
	add.s64 	%rd7, %rd1, %rd6;
	ld.global.f32 	%f20, [%rd7];
	add.f32 	%f81, %f20, %f81;
	st.shared.f32 	[%r3], %f81;
$L__BB0_4:
	add.s32 	%r53, %r53, %r30;
	setp.lt.s32 	%p3, %r53, %r29;
	@%p3 bra 	$L__BB0_2;
$L__BB0_5:
	setp.ne.s32 	%p4, %r2, 0;
	@%p4 bra 	$L__BB0_21;
	setp.lt.s32 	%p5, %r30, 1;
	ld.shared.f32 	%f90, [_ZZ15meanCalculationPfS_iiE9col_total];
	@%p5 bra 	$L__BB0_20;
	and.b32  	%r9, %r30, 15;
	setp.lt.u32 	%p6, %r30, 16;
	mov.b32 	%r57, 0;
	@%p6 bra 	$L__BB0_10;
	and.b32  	%r57, %r30, 2147483632;
	add.s32 	%r54, %r39, 32;
	neg.s32 	%r55, %r57;
$L__BB0_9:
	.pragma "nounroll";
	ld.shared.v4.f32 	{%f22, %f23, %f24, %f25}, [%r54+-32];
	add.f32 	%f26, %f22, %f90;
	add.f32 	%f27, %f23, %f26;
	add.f32 	%f28, %f24, %f27;
	add.f32 	%f29, %f25, %f28;
	ld.shared.v4.f32 	{%f30, %f31, %f32, %f33}, [%r54+-16];
	add.f32 	%f34, %f30, %f29;
	add.f32 	%f35, %f31, %f34;
	add.f32 	%f36, %f32, %f35;
	add.f32 	%f37, %f33, %f36;
	ld.shared.v4.f32 	{%f38, %f39, %f40, %f41}, [%r54];
	add.f32 	%f42, %f38, %f37;
	add.f32 	%f43, %f39, %f42;
	add.f32 	%f44, %f40, %f43;
	add.f32 	%f45, %f41, %f44;
	ld.shared.v4.f32 	{%f46, %f47, %f48, %f49}, [%r54+16];
	add.f32 	%f50, %f46, %f45;
	add.f32 	%f51, %f47, %f50;
	add.f32 	%f52, %f48, %f51;
	add.f32 	%f90, %f49, %f52;
	add.s32 	%r55, %r55, 16;
	add.s32 	%r54, %r54, 64;
	setp.ne.s32 	%p7, %r55, 0;
	@%p7 bra 	$L__BB0_9;
$L__BB0_10:
	setp.eq.s32 	%p8, %r9, 0;
	@%p8 bra 	$L__BB0_19;
	and.b32  	%r17, %r30, 7;
	setp.lt.u32 	%p9, %r9, 8;
	@%p9 bra 	$L__BB0_13;
	shl.b32 	%r45, %r57, 2;
	add.s32 	%r47, %r39, %r45;
	ld.shared.f32 	%f54, [%r47];
	add.f32 	%f55, %f54, %f90;
	ld.shared.f32 	%f56, [%r47+4];
	add.f32 	%f57, %f56, %f55;
	ld.shared.f32 	%f58, [%r47+8];
	add.f32 	%f59, %f58, %f57;
	ld.shared.f32 	%f60, [%r47+12];
	add.f32 	%f61, %f60, %f59;
	ld.shared.f32 	%f62, [%r47+16];
	add.f32 	%f63, %f62, %f61;
	ld.shared.f32 	%f64, [%r47+20];
	add.f32 	%f65, %f64, %f63;
	ld.shared.f32 	%f66, [%r47+24];
	add.f32 	%f67, %f66, %f65;
	ld.shared.f32 	%f68, [%r47+28];
	add.f32 	%f90, %f68, %f67;
	add.s32 	%r57, %r57, 8;
$L__BB0_13:
	setp.eq.s32 	%p10, %r17, 0;
	@%p10 bra 	$L__BB0_19;
	and.b32  	%r20, %r30, 3;
	setp.lt.u32 	%p11, %r17, 4;
	@%p11 bra 	$L__BB0_16;
	shl.b32 	%r48, %r57, 2;
	add.s32 	%r50, %r39, %r48;
	ld.shared.f32 	%f70, [%r50];
	add.f32 	%f71, %f70, %f90;
	ld.shared.f32 	%f72, [%r50+4];
	add.f32 	%f73, %f72, %f71;
	ld.shared.f32 	%f74, [%r50+8];
	add.f32 	%f75, %f74, %f73;
	ld.shared.f32 	%f76, [%r50+12];
	add.f32 	%f90, %f76, %f75;
	add.s32 	%r57, %r57, 4;
$L__BB0_16:
	setp.eq.s32 	%p12, %r20, 0;
	@%p12 bra 	$L__BB0_19;
	shl.b32 	%r51, %r57, 2;
	add.s32 	%r60, %r39, %r51;
	neg.s32 	%r59, %r20;
$L__BB0_18:
	.pragma "nounroll";
	ld.shared.f32 	%f77, [%r60];
	add.f32 	%f90, %f77, %f90;
	add.s32 	%r60, %r60, 4;
	add.s32 	%r59, %r59, 1;
	setp.ne.s32 	%p13, %r59, 0;
	@%p13 bra 	$L__BB0_18;
$L__BB0_19:
	st.shared.f32 	[_ZZ15meanCalculationPfS_iiE9col_total], %f90;
$L__BB0_20:
	cvt.rn.f32.s32 	%f78, %r29;
	div.rn.f32 	%f79, %f90, %f78;
	cvta.to.global.u64 	%rd8, %rd2;
	mul.wide.u32 	%rd9, %r1, 4;
	add.s64 	%rd10, %rd8, %rd9;
	st.global.f32 	[%rd10], %f79;
$L__BB0_21:
	ret;

}
	// .globl	_Z12calculate_SDPfS_S_ii
.visible .entry _Z12calculate_SDPfS_S_ii(
	.param .u64 .ptr .align 1 _Z12calculate_SDPfS_S_ii_param_0,
	.param .u64 .ptr .align 1 _Z12calculate_SDPfS_S_ii_param_1,
	.param .u64 .ptr .align 1 _Z12calculate_SDPfS_S_ii_param_2,
	.param .u32 _Z12calculate_SDPfS_S_ii_param_3,
	.param .u32 _Z12calculate_SDPfS_S_ii_param_4
)
{
	.reg .pred 	%p<32>;
	.reg .b32 	%r<84>;
	.reg .b32 	%f<223>;
	.reg .b64 	%rd<15>;
	// demoted variable
	.shared .align 4 .f32 _ZZ12calculate_SDPfS_S_iiE12col_sd_total;
	ld.param.u64 	%rd3, [_Z12calculate_SDPfS_S_ii_param_0];
	ld.param.u64 	%rd4, [_Z12calculate_SDPfS_S_ii_param_1];
	ld.param.u64 	%rd2, [_Z12calculate_SDPfS_S_ii_param_2];
	ld.param.u32 	%r29, [_Z12calculate_SDPfS_S_ii_param_3];
	ld.param.u32 	%r30, [_Z12calculate_SDPfS_S_ii_param_4];
	cvta.to.global.u64 	%rd5, %rd4;
	cvta.to.global.u64 	%rd1, %rd3;
	mov.u32 	%r1, %ctaid.x;
	mov.u32 	%r31, %ntid.x;
	mov.u32 	%r32, %tid.x;
	mad.lo.s32 	%r33, %r1, %r31, %r32;
	mov.u32 	%r34, %ctaid.y;
	mov.u32 	%r35, %ntid.y;
	mov.u32 	%r2, %tid.y;
	mad.lo.s32 	%r36, %r34, %r35, %r2;
	mad.lo.s32 	%r37, %r29, %r36, %r33;
	bar.sync 	0;
	mul.wide.u32 	%rd6, %r37, 4;
	add.s64 	%rd7, %rd1, %rd6;
	ld.global.f32 	%f32, [%rd7];
	mul.wide.u32 	%rd8, %r1, 4;
	add.s64 	%rd9, %rd5, %rd8;
	ld.global.f32 	%f1, [%rd9];
	sub.f32 	%f2, %f32, %f1;
	abs.f32 	%f3, %f2;
	setp.eq.f32 	%p1, %f2, 0f3F800000;
	mov.f32 	%f209, 0f3F800000;
	@%p1 bra 	$L__BB1_5;
	setp.num.f32 	%p2, %f3, %f3;
	@%p2 bra 	$L__BB1_3;
	mov.f32 	%f88, 0f40000000;
	add.rn.f32 	%f209, %f2, %f88;
	bra.uni 	$L__BB1_5;
$L__BB1_3:
	setp.lt.f32 	%p3, %f3, 0f00800000;
	mul.f32 	%f33, %f3, 0f4B800000;
	selp.f32 	%f34, %f33, %f3, %p3;
	mov.b32 	%r38, %f34;
	add.s32 	%r39, %r38, -1060439283;
	and.b32  	%r40, %r39, -8388608;
	sub.s32 	%r41, %r38, %r40;
	mov.b32 	%f35, %r41;
	cvt.rn.f32.s32 	%f36, %r40;
	selp.f32 	%f37, 0fC1C00000, 0f00000000, %p3;
	fma.rn.f32 	%f38, %f36, 0f34000000, %f37;
	add.f32 	%f39, %f35, 0fBF800000;
	add.f32 	%f40, %f35, 0f3F800000;
	rcp.approx.ftz.f32 	%f41, %f40;
	add.f32 	%f42, %f39, %f39;
	mul.f32 	%f43, %f42, %f41;
	mul.f32 	%f44, %f43, %f43;
	neg.f32 	%f45, %f43;
	sub.f32 	%f46, %f39, %f43;
	add.f32 	%f47, %f46, %f46;
	fma.rn.f32 	%f48, %f45, %f39, %f47;
	mul.rn.f32 	%f49, %f41, %f48;
	fma.rn.f32 	%f50, %f44, 0f3A2C32E4, 0f3B52E7DB;
	fma.rn.f32 	%f51, %f50, %f44, 0f3C93BB73;
	fma.rn.f32 	%f52, %f51, %f44, 0f3DF6384F;
	mul.rn.f32 	%f53, %f52, %f44;
	fma.rn.f32 	%f54, %f43, 0f3FB8AA3B, %f38;
	mul.f32 	%f55, %f53, 0f40400000;
	sub.f32 	%f56, %f38, %f54;
	fma.rn.f32 	%f57, %f43, 0f3FB8AA3B, %f56;
	fma.rn.f32 	%f58, %f49, 0f3FB8AA3B, %f57;
	fma.rn.f32 	%f59, %f43, 0f32A55E34, %f58;
	fma.rn.f32 	%f60, %f55, %f49, %f59;
	fma.rn.f32 	%f61, %f53, %f43, %f60;
	add.rn.f32 	%f62, %f54, %f61;
	mov.f32 	%f63, 0f40000000;
	mul.rn.f32 	%f64, %f62, %f63;
	cvt.rni.f32.f32 	%f65, %f64;
	sub.f32 	%f66, %f64, %f65;
	neg.f32 	%f67, %f64;
	fma.rn.f32 	%f68, %f62, 0f40000000, %f67;
	neg.f32 	%f69, %f54;
	add.rn.f32 	%f70, %f62, %f69;
	neg.f32 	%f71, %f70;
	add.rn.f32 	%f72, %f61, %f71;
	fma.rn.f32 	%f73, %f72, 0f40000000, %f68;
	add.f32 	%f74, %f66, %f73;
	setp.gt.f32 	%p4, %f65, 0f00000000;
	selp.b32 	%r42, 0, -2097152000, %p4;
	setp.neu.f32 	%p5, %f2, 0f00000000;
	setp.neu.f32 	%p6, %f3, 0f7F800000;
	setp.lt.f32 	%p7, %f64, 0f00000000;
	selp.f32 	%f75, 0f00000000, 0f7F800000, %p7;
	abs.f32 	%f76, %f64;
	setp.gt.f32 	%p8, %f76, 0f43180000;
	cvt.rzi.s32.f32 	%r43, %f65;
	shl.b32 	%r44, %r43, 23;
	sub.s32 	%r45, %r44, %r42;
	mov.b32 	%f77, %r45;
	add.s32 	%r46, %r42, 2130706432;
	mov.b32 	%f78, %r46;
	fma.rn.f32 	%f79, %f74, 0f391FCB8E, 0f3AAF85ED;
	fma.rn.f32 	%f80, %f79, %f74, 0f3C1D9856;
	fma.rn.f32 	%f81, %f80, %f74, 0f3D6357BB;
	fma.rn.f32 	%f82, %f81, %f74, 0f3E75FDEC;
	fma.rn.f32 	%f83, %f82, %f74, 0f3F317218;
	fma.rn.f32 	%f84, %f83, %f74, 0f3F800000;
	mul.f32 	%f85, %f84, %f78;
	mul.f32 	%f86, %f85, %f77;
	selp.f32 	%f209, %f75, %f86, %p8;
	and.pred  	%p9, %p5, %p6;
	@%p9 bra 	$L__BB1_5;
	add.f32 	%f87, %f2, %f2;
	mov.b32 	%r47, %f87;
	and.b32  	%r48, %r47, 2147483647;
	mov.b32 	%f209, %r48;
$L__BB1_5:
	shl.b32 	%r49, %r2, 2;
	mov.u32 	%r50, col_sd_data;
	add.s32 	%r3, %r50, %r49;
	st.shared.f32 	[%r3], %f209;
	setp.lt.s32 	%p10, %r29, 1;
	@%p10 bra 	$L__BB1_15;
	add.s32 	%r4, %r30, %r2;
	mul.lo.s32 	%r5, %r29, %r29;
	mov.b32 	%r76, 0;
$L__BB1_7:
	add.s32 	%r52, %r4, %r76;
	mad.lo.s32 	%r7, %r52, %r29, %r1;
	setp.ge.u32 	%p11, %r7, %r5;
	@%p11 bra 	$L__BB1_14;
	mul.wide.u32 	%rd10, %r7, 4;
	add.s64 	%rd11, %rd1, %rd10;
	ld.global.f32 	%f90, [%rd11];
	sub.f32 	%f9, %f90, %f1;
	abs.f32 	%f10, %f9;
	setp.eq.f32 	%p12, %f9, 0f3F800000;
	mov.f32 	%f211, 0f3F800000;
	@%p12 bra 	$L__BB1_13;
	setp.num.f32 	%p13, %f10, %f10;
	@%p13 bra 	$L__BB1_11;
	mov.f32 	%f146, 0f40000000;
	add.rn.f32 	%f211, %f9, %f146;
	bra.uni 	$L__BB1_13;
$L__BB1_11:
	setp.lt.f32 	%p14, %f10, 0f00800000;
	mul.f32 	%f91, %f10, 0f4B800000;
	selp.f32 	%f92, %f91, %f10, %p14;
	mov.b32 	%r53, %f92;
	add.s32 	%r54, %r53, -1060439283;
	and.b32  	%r55, %r54, -8388608;
	sub.s32 	%r56, %r53, %r55;
	mov.b32 	%f93, %r56;
	cvt.rn.f32.s32 	%f94, %r55;
	selp.f32 	%f95, 0fC1C00000, 0f00000000, %p14;
	fma.rn.f32 	%f96, %f94, 0f34000000, %f95;
	add.f32 	%f97, %f93, 0fBF800000;
	add.f32 	%f98, %f93, 0f3F800000;
	rcp.approx.ftz.f32 	%f99, %f98;
	add.f32 	%f100, %f97, %f97;
	mul.f32 	%f101, %f100, %f99;
	mul.f32 	%f102, %f101, %f101;
	neg.f32 	%f103, %f101;
	sub.f32 	%f104, %f97, %f101;
	add.f32 	%f105, %f104, %f104;
	fma.rn.f32 	%f106, %f103, %f97, %f105;
	mul.rn.f32 	%f107, %f99, %f106;
	fma.rn.f32 	%f108, %f102, 0f3A2C32E4, 0f3B52E7DB;
	fma.rn.f32 	%f109, %f108, %f102, 0f3C93BB73;
	fma.rn.f32 	%f110, %f109, %f102, 0f3DF6384F;
	mul.rn.f32 	%f111, %f110, %f102;
	fma.rn.f32 	%f112, %f101, 0f3FB8AA3B, %f96;
	mul.f32 	%f113, %f111, 0f40400000;
	sub.f32 	%f114, %f96, %f112;
	fma.rn.f32 	%f115, %f101, 0f3FB8AA3B, %f114;
	fma.rn.f32 	%f116, %f107, 0f3FB8AA3B, %f115;
	fma.rn.f32 	%f117, %f101, 0f32A55E34, %f116;
	fma.rn.f32 	%f118, %f113, %f107, %f117;
	fma.rn.f32 	%f119, %f111, %f101, %f118;
	add.rn.f32 	%f120, %f112, %f119;
	mov.f32 	%f121, 0f40000000;
	mul.rn.f32 	%f122, %f120, %f121;
	cvt.rni.f32.f32 	%f123, %f122;
	sub.f32 	%f124, %f122, %f123;
	neg.f32 	%f125, %f122;
	fma.rn.f32 	%f126, %f120, 0f40000000, %f125;
	neg.f32 	%f127, %f112;
	add.rn.f32 	%f128, %f120, %f127;
	neg.f32 	%f129, %f128;
	add.rn.f32 	%f130, %f119, %f129;
	fma.rn.f32 	%f131, %f130, 0f40000000, %f126;
	add.f32 	%f132, %f124, %f131;
	setp.gt.f32 	%p15, %f123, 0f00000000;
	selp.b32 	%r57, 0, -2097152000, %p15;
	setp.neu.f32 	%p16, %f9, 0f00000000;
	setp.neu.f32 	%p17, %f10, 0f7F800000;
	setp.lt.f32 	%p18, %f122, 0f00000000;
	selp.f32 	%f133, 0f00000000, 0f7F800000, %p18;
	abs.f32 	%f134, %f122;
	setp.gt.f32 	%p19, %f134, 0f43180000;
	cvt.rzi.s32.f32 	%r58, %f123;
	shl.b32 	%r59, %r58, 23;
	sub.s32 	%r60, %r59, %r57;
	mov.b32 	%f135, %r60;
	add.s32 	%r61, %r57, 2130706432;
	mov.b32 	%f136, %r61;
	fma.rn.f32 	%f137, %f132, 0f391FCB8E, 0f3AAF85ED;
	fma.rn.f32 	%f138, %f137, %f132, 0f3C1D9856;
	fma.rn.f32 	%f139, %f138, %f132, 0f3D6357BB;
	fma.rn.f32 	%f140, %f139, %f132, 0f3E75FDEC;
	fma.rn.f32 	%f141, %f140, %f132, 0f3F317218;
	fma.rn.f32 	%f142, %f141, %f132, 0f3F800000;
	mul.f32 	%f143, %f142, %f136;
	mul.f32 	%f144, %f143, %f135;
	selp.f32 	%f211, %f133, %f144, %p19;
	and.pred  	%p20, %p16, %p17;
	@%p20 bra 	$L__BB1_13;
	add.f32 	%f145, %f9, %f9;
	mov.b32 	%r62, %f145;
	and.b32  	%r63, %r62, 2147483647;
	mov.b32 	%f211, %r63;
$L__BB1_13:
	add.f32 	%f209, %f211, %f209;
	st.shared.f32 	[%r3], %f209;
$L__BB1_14:
	add.s32 	%r76, %r76, %r30;
	setp.lt.s32 	%p21, %r76, %r29;
	@%p21 bra 	$L__BB1_7;
$L__BB1_15:
	setp.ne.s32 	%p22, %r2, 0;
	@%p22 bra 	$L__BB1_31;
	mov.b32 	%r64, 0;
	st.shared.u32 	[_ZZ12calculate_SDPfS_S_iiE12col_sd_total], %r64;
	setp.lt.s32 	%p23, %r30, 1;
	mov.f32 	%f221, 0f00000000;
	@%p23 bra 	$L__BB1_30;
	and.b32  	%r9, %r30, 15;
	setp.lt.u32 	%p24, %r30, 16;
	mov.b32 	%r80, 0;
	mov.f32 	%f221, 0f00000000;
	@%p24 bra 	$L__BB1_20;
	and.b32  	%r80, %r30, 2147483632;
	add.s32 	%r77, %r50, 32;
	neg.s32 	%r78, %r80;
	mov.f32 	%f221, 0f00000000;
$L__BB1_19:
	.pragma "nounroll";
	ld.shared.v4.f32 	{%f151, %f152, %f153, %f154}, [%r77+-32];
	add.f32 	%f155, %f151, %f221;
	add.f32 	%f156, %f152, %f155;
	add.f32 	%f157, %f153, %f156;
	add.f32 	%f158, %f154, %f157;
	ld.shared.v4.f32 	{%f159, %f160, %f161, %f162}, [%r77+-16];
	add.f32 	%f163, %f159, %f158;
	add.f32 	%f164, %f160, %f163;
	add.f32 	%f165, %f161, %f164;
	add.f32 	%f166, %f162, %f165;
	ld.shared.v4.f32 	{%f167, %f168, %f169, %f170}, [%r77];
	add.f32 	%f171, %f167, %f166;
	add.f32 	%f172, %f168, %f171;
	add.f32 	%f173, %f169, %f172;
	add.f32 	%f174, %f170, %f173;
	ld.shared.v4.f32 	{%f175, %f176, %f177, %f178}, [%r77+16];
	add.f32 	%f179, %f175, %f174;
	add.f32 	%f180, %f176, %f179;
	add.f32 	%f181, %f177, %f180;
	add.f32 	%f221, %f178, %f181;
	add.s32 	%r78, %r78, 16;
	add.s32 	%r77, %r77, 64;
	setp.ne.s32 	%p25, %r78, 0;
	@%p25 bra 	$L__BB1_19;
$L__BB1_20:
	setp.eq.s32 	%p26, %r9, 0;
	@%p26 bra 	$L__BB1_29;
	and.b32  	%r17, %r30, 7;
	setp.lt.u32 	%p27, %r9, 8;
	@%p27 bra 	$L__BB1_23;
	shl.b32 	%r68, %r80, 2;
	add.s32 	%r70, %r50, %r68;
	ld.shared.f32 	%f183, [%r70];
	add.f32 	%f184, %f183, %f221;
	ld.shared.f32 	%f185, [%r70+4];
	add.f32 	%f186, %f185, %f184;
	ld.shared.f32 	%f187, [%r70+8];
	add.f32 	%f188, %f187, %f186;
	ld.shared.f32 	%f189, [%r70+12];
	add.f32 	%f190, %f189, %f188;
	ld.shared.f32 	%f191, [%r70+16];
	add.f32 	%f192, %f191, %f190;
	ld.shared.f32 	%f193, [%r70+20];
	add.f32 	%f194, %f193, %f192;
	ld.shared.f32 	%f195, [%r70+24];
	add.f32 	%f196, %f195, %f194;
	ld.shared.f32 	%f197, [%r70+28];
	add.f32 	%f221, %f197, %f196;
	add.s32 	%r80, %r80, 8;
$L__BB1_23:
	setp.eq.s32 	%p28, %r17, 0;
	@%p28 bra 	$L__BB1_29;
	and.b32  	%r20, %r30, 3;
	setp.lt.u32 	%p29, %r17, 4;
	@%p29 bra 	$L__BB1_26;
	shl.b32 	%r71, %r80, 2;
	add.s32 	%r73, %r50, %r71;
	ld.shared.f32 	%f199, [%r73];
	add.f32 	%f200, %f199, %f221;
	ld.shared.f32 	%f201, [%r73+4];
	add.f32 	%f202, %f201, %f200;
	ld.shared.f32 	%f203, [%r73+8];
	add.f32 	%f204, %f203, %f202;
	ld.shared.f32 	%f205, [%r73+12];
	add.f32 	%f221, %f205, %f204;
	add.s32 	%r80, %r80, 4;
$L__BB1_26:
	setp.eq.s32 	%p30, %r20, 0;
	@%p30 bra 	$L__BB1_29;
	shl.b32 	%r74, %r80, 2;
	add.s32 	%r83, %r50, %r74;
	neg.s32 	%r82, %r20;
$L__BB1_28:
	.pragma "nounroll";
	ld.shared.f32 	%f206, [%r83];
	add.f32 	%f221, %f206, %f221;
	add.s32 	%r83, %r83, 4;
	add.s32 	%r82, %r82, 1;
	setp.ne.s32 	%p31, %r82, 0;
	@%p31 bra 	$L__BB1_28;
$L__BB1_29:
	st.shared.f32 	[_ZZ12calculate_SDPfS_S_iiE12col_sd_total], %f221;
$L__BB1_30:
	cvt.rn.f32.s32 	%f207, %r29;
	div.rn.f32 	%f208, %f221, %f207;
	cvta.to.global.u64 	%rd12, %rd2;
	add.s64 	%rd14, %rd12, %rd8;
	st.global.f32 	[%rd14], %f208;
$L__BB1_31:
	ret;

}
	// .globl	_Z16matrixColumnNormPfS_S_S_iii
.visible .entry _Z16matrixColumnNormPfS_S_S_iii(
	.param .u64 .ptr .align 1 _Z16matrixColumnNormPfS_S_S_iii_param_0,
	.param .u64 .ptr .align 1 _Z16matrixColumnNormPfS_S_S_iii_param_1,
	.param .u64 .ptr .align 1 _Z16matrixColumnNormPfS_S_S_iii_param_2,
	.param .u64 .ptr .align 1 _Z16matrixColumnNormPfS_S_S_iii_param_3,
	.param .u32 _Z16matrixColumnNormPfS_S_S_iii_param_4,
	.param .u32 _Z16matrixColumnNormPfS_S_S_iii_param_5,
	.param .u32 _Z16matrixColumnNormPfS_S_S_iii_param_6
)
{
	.reg .pred 	%p<17>;
	.reg .b32 	%r<20>;
	.reg .b32 	%f<81>;
	.reg .b64 	%rd<18>;

	ld.param.u64 	%rd7, [_Z16matrixColumnNormPfS_S_S_iii_param_0];
	ld.param.u64 	%rd8, [_Z16matrixColumnNormPfS_S_S_iii_param_1];
	ld.param.u64 	%rd9, [_Z16matrixColumnNormPfS_S_S_iii_param_2];
	ld.param.u64 	%rd10, [_Z16matrixColumnNormPfS_S_S_iii_param_3];
	ld.param.u32 	%r9, [_Z16matrixColumnNormPfS_S_S_iii_param_4];
	ld.param.u32 	%r10, [_Z16matrixColumnNormPfS_S_S_iii_param_5];
	ld.param.u32 	%r11, [_Z16matrixColumnNormPfS_S_S_iii_param_6];
	cvta.to.global.u64 	%rd1, %rd8;
	cvta.to.global.u64 	%rd11, %rd10;
	cvta.to.global.u64 	%rd12, %rd9;
	cvta.to.global.u64 	%rd2, %rd7;
	mov.u32 	%r12, %tid.y;
	mov.u32 	%r13, %ctaid.x;
	mad.lo.s32 	%r1, %r9, %r13, %r12;
	mul.wide.u32 	%rd13, %r1, 4;
	add.s64 	%rd14, %rd2, %rd13;
	ld.global.f32 	%f1, [%rd14];
	mul.wide.u32 	%rd15, %r13, 4;
	add.s64 	%rd3, %rd12, %rd15;
	ld.global.f32 	%f2, [%rd3];
	sub.f32 	%f3, %f1, %f2;
	add.s64 	%rd4, %rd11, %rd15;
	ld.global.f32 	%f4, [%rd4];
	div.rn.f32 	%f5, %f3, %f4;
	add.s64 	%rd16, %rd1, %rd13;
	st.global.f32 	[%rd16], %f5;
	setp.lt.s32 	%p1, %r11, 1;
	@%p1 bra 	$L__BB2_14;
	add.s32 	%r2, %r1, %r10;
	mul.lo.s32 	%r3, %r9, %r9;
	mul.wide.u32 	%rd17, %r2, 4;
	add.s64 	%rd5, %rd2, %rd17;
	add.s64 	%rd6, %rd1, %rd17;
	and.b32  	%r4, %r11, 7;
	setp.lt.u32 	%p2, %r11, 8;
	@%p2 bra 	$L__BB2_6;
	and.b32  	%r14, %r11, 2147483640;
	neg.s32 	%r19, %r14;
$L__BB2_3:
	.pragma "nounroll";
	setp.ge.u32 	%p3, %r2, %r3;
	@%p3 bra 	$L__BB2_5;
	ld.global.f32 	%f6, [%rd5];
	ld.global.f32 	%f7, [%rd3];
	sub.f32 	%f8, %f6, %f7;
	ld.global.f32 	%f9, [%rd4];
	div.rn.f32 	%f10, %f8, %f9;
	st.global.f32 	[%rd6], %f10;
	ld.global.f32 	%f11, [%rd5];
	ld.global.f32 	%f12, [%rd3];
	sub.f32 	%f13, %f11, %f12;
	ld.global.f32 	%f14, [%rd4];
	div.rn.f32 	%f15, %f13, %f14;
	st.global.f32 	[%rd6], %f15;
	ld.global.f32 	%f16, [%rd5];
	ld.global.f32 	%f17, [%rd3];
	sub.f32 	%f18, %f16, %f17;
	ld.global.f32 	%f19, [%rd4];
	div.rn.f32 	%f20, %f18, %f19;
	st.global.f32 	[%rd6], %f20;
	ld.global.f32 	%f21, [%rd5];
	ld.global.f32 	%f22, [%rd3];
	sub.f32 	%f23, %f21, %f22;
	ld.global.f32 	%f24, [%rd4];
	div.rn.f32 	%f25, %f23, %f24;
	st.global.f32 	[%rd6], %f25;
	ld.global.f32 	%f26, [%rd5];
	ld.global.f32 	%f27, [%rd3];
	sub.f32 	%f28, %f26, %f27;
	ld.global.f32 	%f29, [%rd4];
	div.rn.f32 	%f30, %f28, %f29;
	st.global.f32 	[%rd6], %f30;
	ld.global.f32 	%f31, [%rd5];
	ld.global.f32 	%f32, [%rd3];
	sub.f32 	%f33, %f31, %f32;
	ld.global.f32 	%f34, [%rd4];
	div.rn.f32 	%f35, %f33, %f34;
	st.global.f32 	[%rd6], %f35;
	ld.global.f32 	%f36, [%rd5];
	ld.global.f32 	%f37, [%rd3];
	sub.f32 	%f38, %f36, %f37;
	ld.global.f32 	%f39, [%rd4];
	div.rn.f32 	%f40, %f38, %f39;
	st.global.f32 	[%rd6], %f40;
	ld.global.f32 	%f41, [%rd5];
	ld.global.f32 	%f42, [%rd3];
	sub.f32 	%f43, %f41, %f42;
	ld.global.f32 	%f44, [%rd4];
	div.rn.f32 	%f45, %f43, %f44;
	st.global.f32 	[%rd6], %f45;
$L__BB2_5:
	add.s32 	%r19, %r19, 8;
	setp.ne.s32 	%p4, %r19, 0;
	@%p4 bra 	$L__BB2_3;
$L__BB2_6:
	setp.eq.s32 	%p5, %r4, 0;
	@%p5 bra 	$L__BB2_14;
	setp.ge.u32 	%p6, %r2, %r3;
	and.b32  	%r8, %r11, 3;
	setp.lt.u32 	%p7, %r4, 4;
	or.pred  	%p8, %p7, %p6;
	@%p8 bra 	$L__BB2_9;
	ld.global.f32 	%f46, [%rd5];
	ld.global.f32 	%f47, [%rd3];
	sub.f32 	%f48, %f46, %f47;
	ld.global.f32 	%f49, [%rd4];
	div.rn.f32 	%f50, %f48, %f49;
	st.global.f32 	[%rd6], %f50;
	ld.global.f32 	%f51, [%rd5];
	ld.global.f32 	%f52, [%rd3];
	sub.f32 	%f53, %f51, %f52;
	ld.global.f32 	%f54, [%rd4];
	div.rn.f32 	%f55, %f53, %f54;
	st.global.f32 	[%rd6], %f55;
	ld.global.f32 	%f56, [%rd5];
	ld.global.f32 	%f57, [%rd3];
	sub.f32 	%f58, %f56, %f57;
	ld.global.f32 	%f59, [%rd4];
	div.rn.f32 	%f60, %f58, %f59;
	st.global.f32 	[%rd6], %f60;
	ld.global.f32 	%f61, [%rd5];
	ld.global.f32 	%f62, [%rd3];
	sub.f32 	%f63, %f61, %f62;
	ld.global.f32 	%f64, [%rd4];
	div.rn.f32 	%f65, %f63, %f64;
	st.global.f32 	[%rd6], %f65;
$L__BB2_9:
	setp.eq.s32 	%p9, %r8, 0;
	@%p9 bra 	$L__BB2_14;
	setp.ge.u32 	%p10, %r2, %r3;
	setp.eq.s32 	%p11, %r8, 1;
	or.pred  	%p12, %p11, %p10;
	@%p12 bra 	$L__BB2_12;
	ld.global.f32 	%f66, [%rd5];
	ld.global.f32 	%f67, [%rd3];
	sub.f32 	%f68, %f66, %f67;
	ld.global.f32 	%f69, [%rd4];
	div.rn.f32 	%f70, %f68, %f69;
	st.global.f32 	[%rd6], %f70;
	ld.global.f32 	%f71, [%rd5];
	ld.global.f32 	%f72, [%rd3];
	sub.f32 	%f73, %f71, %f72;
	ld.global.f32 	%f74, [%rd4];
	div.rn.f32 	%f75, %f73, %f74;
	st.global.f32 	[%rd6], %f75;
$L__BB2_12:
	setp.ge.u32 	%p13, %r2, %r3;
	and.b32  	%r18, %r11, 1;
	setp.eq.b32 	%p14, %r18, 1;
	not.pred 	%p15, %p14;
	or.pred  	%p16, %p15, %p13;
	@%p16 bra 	$L__BB2_14;
	ld.global.f32 	%f76, [%rd5];
	ld.global.f32 	%f77, [%rd3];
	sub.f32 	%f78, %f76, %f77;
	ld.global.f32 	%f79, [%rd4];
	div.rn.f32 	%f80, %f78, %f79;
	st.global.f32 	[%rd6], %f80;
$L__BB2_14:
	ret;

}


// ===== COMPILED SASS (sm_100) =====

	.target	sm_100

	.elftype	@"ET_EXEC"


//--------------------- .note.nv.tkinfo           --------------------------
	.section	.note.nv.tkinfo,"",@"SHT_NOTE"
	.sectionflags	@"SHF_NOTE_NV_TKINFO"
	.tkinfo
        /*0018*/ 	.word	0x00000002
        /*0030*/ 	.string	""
        /*0030*/ 	.string	"ptxas"
        /*0030*/ 	.string	"Cuda compilation tools, release 13.0, V13.0.88"
        /*0030*/ 	.string	"Build cuda_13.0.r13.0/compiler.36424714_0"
        /*0030*/ 	.string	"-arch sm_100 -m 64 "



//--------------------- .note.nv.cuinfo           --------------------------
	.section	.note.nv.cuinfo,"",@"SHT_NOTE"
	.sectionflags	@"SHF_NOTE_NV_CUINFO"
        /*0018*/ 	.short	0x0002
        /*001a*/ 	.short	0x0064
        /*001c*/ 	.short	0x0082
	.zero		2


//--------------------- .nv.info                  --------------------------
	.section	.nv.info,"",@"SHT_CUDA_INFO"
	.align	4


	//----- nvinfo : EIATTR_REGCOUNT
	.align		4
        /*0000*/ 	.byte	0x04, 0x2f
        /*0002*/ 	.short	(.L_1 - .L_0)
	.align		4
.L_0:
        /*0004*/ 	.word	index@(_Z15meanCalculationPfS_ii)
        /*0008*/ 	.word	0x00000016


	//----- nvinfo : EIATTR_FRAME_SIZE
	.align		4
.L_1:
        /*000c*/ 	.byte	0x04, 0x11
        /*000e*/ 	.short	(.L_3 - .L_2)
	.align		4
.L_2:
        /*0010*/ 	.word	index@($__internal_2_$__cuda_sm3x_div_rn_noftz_f32_slowpath)
        /*0014*/ 	.word	0x00000000


	//----- nvinfo : EIATTR_FRAME_SIZE
	.align		4
.L_3:
        /*0018*/ 	.byte	0x04, 0x11
        /*001a*/ 	.short	(.L_5 - .L_4)
	.align		4
.L_4:
        /*001c*/ 	.word	index@(_Z15meanCalculationPfS_ii)
        /*0020*/ 	.word	0x00000000


	//----- nvinfo : EIATTR_REGCOUNT
	.align		4
.L_5:
        /*0024*/ 	.byte	0x04, 0x2f
        /*0026*/ 	.short	(.L_7 - .L_6)
	.align		4
.L_6:
        /*0028*/ 	.word	index@(_Z12calculate_SDPfS_S_ii)
        /*002c*/ 	.word	0x00000016


	//----- nvinfo : EIATTR_FRAME_SIZE
	.align		4
.L_7:
        /*0030*/ 	.byte	0x04, 0x11
        /*0032*/ 	.short	(.L_9 - .L_8)
	.align		4
.L_8:
        /*0034*/ 	.word	index@($__internal_1_$__cuda_sm3x_div_rn_noftz_f32_slowpath)
        /*0038*/ 	.word	0x00000000


	//----- nvinfo : EIATTR_FRAME_SIZE
	.align		4
.L_9:
        /*003c*/ 	.byte	0x04, 0x11
        /*003e*/ 	.short	(.L_11 - .L_10)
	.align		4
.L_10:
        /*0040*/ 	.word	index@(_Z12calculate_SDPfS_S_ii)
        /*0044*/ 	.word	0x00000000


	//----- nvinfo : EIATTR_REGCOUNT
	.align		4
.L_11:
        /*0048*/ 	.byte	0x04, 0x2f
        /*004a*/ 	.short	(.L_13 - .L_12)
	.align		4
.L_12:
        /*004c*/ 	.word	index@(_Z16matrixColumnNormPfS_S_S_iii)
        /*0050*/ 	.word	0x00000018


	//----- nvinfo : EIATTR_FRAME_SIZE
	.align		4
.L_13:
        /*0054*/ 	.byte	0x04, 0x11
        /*0056*/ 	.short	(.L_15 - .L_14)
	.align		4
.L_14:
        /*0058*/ 	.word	index@($__internal_0_$__cuda_sm3x_div_rn_noftz_f32_slowpath)
        /*005c*/ 	.word	0x00000000


	//----- nvinfo : EIATTR_FRAME_SIZE
	.align		4
.L_15:
        /*0060*/ 	.byte	0x04, 0x11
        /*0062*/ 	.short	(.L_17 - .L_16)
	.align		4
.L_16:
        /*0064*/ 	.word	index@(_Z16matrixColumnNormPfS_S_S_iii)
        /*0068*/ 	.word	0x00000000


	//----- nvinfo : EIATTR_MIN_STACK_SIZE
	.align		4
.L_17:
        /*006c*/ 	.byte	0x04, 0x12
        /*006e*/ 	.short	(.L_19 - .L_18)
	.align		4
.L_18:
        /*0070*/ 	.word	index@(_Z16matrixColumnNormPfS_S_S_iii)
        /*0074*/ 	.word	0x00000000


	//----- nvinfo : EIATTR_MIN_STACK_SIZE
	.align		4
.L_19:
        /*0078*/ 	.byte	0x04, 0x12
        /*007a*/ 	.short	(.L_21 - .L_20)
	.align		4
.L_20:
        /*007c*/ 	.word	index@(_Z12calculate_SDPfS_S_ii)
        /*0080*/ 	.word	0x00000000


	//----- nvinfo : EIATTR_MIN_STACK_SIZE
	.align		4
.L_21:
        /*0084*/ 	.byte	0x04, 0x12
        /*0086*/ 	.short	(.L_23 - .L_22)
	.align		4
.L_22:
        /*0088*/ 	.word	index@(_Z15meanCalculationPfS_ii)
        /*008c*/ 	.word	0x00000000
.L_23:


//--------------------- .nv.compat                --------------------------
	.section	.nv.compat,"",@"SHT_CUDA_COMPAT_INFO"
	.align	4
        /*0000*/ 	.byte	0x02, 0x09, 0x00, 0x00, 0x02, 0x02, 0x01, 0x00, 0x02, 0x05, 0x05, 0x00, 0x03, 0x07, 0x01, 0x01
        /*0010*/ 	.byte	0x02, 0x03, 0x00, 0x00, 0x02, 0x06, 0x01, 0x00, 0x04, 0x0b, 0x08, 0x00, 0x01, 0x00, 0x00, 0x00
        /*0020*/ 	.byte	0x00, 0x00, 0x00, 0x00


//--------------------- .nv.info._Z16matrixColumnNormPfS_S_S_iii --------------------------
	.section	.nv.info._Z16matrixColumnNormPfS_S_S_iii,"",@"SHT_CUDA_INFO"
	.sectionflags	@""
	.align	4


	//----- nvinfo : EIATTR_CUDA_API_VERSION
	.align		4
        /*0000*/ 	.byte	0x04, 0x37
        /*0002*/ 	.short	(.L_25 - .L_24)
.L_24:
        /*0004*/ 	.word	0x00000082


	//----- nvinfo : EIATTR_KPARAM_INFO
	.align		4
.L_25:
        /*0008*/ 	.byte	0x04, 0x17
        /*000a*/ 	.short	(.L_27 - .L_26)
.L_26:
        /*000c*/ 	.word	0x00000000
        /*0010*/ 	.short	0x0006
        /*0012*/ 	.short	0x0028
        /*0014*/ 	.byte	0x00, 0xf0, 0x11, 0x00


	//----- nvinfo : EIATTR_KPARAM_INFO
	.align		4
.L_27:
        /*0018*/ 	.byte	0x04, 0x17
        /*001a*/ 	.short	(.L_29 - .L_28)
.L_28:
        /*001c*/ 	.word	0x00000000
        /*0020*/ 	.short	0x0005
        /*0022*/ 	.short	0x0024
        /*0024*/ 	.byte	0x00, 0xf0, 0x11, 0x00


	//----- nvinfo : EIATTR_KPARAM_INFO
	.align		4
.L_29:
        /*0028*/ 	.byte	0x04, 0x17
        /*002a*/ 	.short	(.L_31 - .L_30)
.L_30:
        /*002c*/ 	.word	0x00000000
        /*0030*/ 	.short	0x0004
        /*0032*/ 	.short	0x0020
        /*0034*/ 	.byte	0x00, 0xf0, 0x11, 0x00


	//----- nvinfo : EIATTR_KPARAM_INFO
	.align		4
.L_31:
        /*0038*/ 	.byte	0x04, 0x17
        /*003a*/ 	.short	(.L_33 - .L_32)
.L_32:
        /*003c*/ 	.word	0x00000000
        /*0040*/ 	.short	0x0003
        /*0042*/ 	.short	0x0018
        /*0044*/ 	.byte	0x00, 0xf5, 0x21, 0x00


	//----- nvinfo : EIATTR_KPARAM_INFO
	.align		4
.L_33:
        /*0048*/ 	.byte	0x04, 0x17
        /*004a*/ 	.short	(.L_35 - .L_34)
.L_34:
        /*004c*/ 	.word	0x00000000
        /*0050*/ 	.short	0x0002
        /*0052*/ 	.short	0x0010
        /*0054*/ 	.byte	0x00, 0xf5, 0x21, 0x00


	//----- nvinfo : EIATTR_KPARAM_INFO
	.align		4
.L_35:
        /*0058*/ 	.byte	0x04, 0x17
        /*005a*/ 	.short	(.L_37 - .L_36)
.L_36:
        /*005c*/ 	.word	0x00000000
        /*0060*/ 	.short	0x0001
        /*0062*/ 	.short	0x0008
        /*0064*/ 	.byte	0x00, 0xf5, 0x21, 0x00


	//----- nvinfo : EIATTR_KPARAM_INFO
	.align		4
.L_37:
        /*0068*/ 	.byte	0x04, 0x17
        /*006a*/ 	.short	(.L_39 - .L_38)
.L_38:
        /*006c*/ 	.word	0x00000000
        /*0070*/ 	.short	0x0000
        /*0072*/ 	.short	0x0000
        /*0074*/ 	.byte	0x00, 0xf5, 0x21, 0x00


	//----- nvinfo : EIATTR_SPARSE_MMA_MASK
	.align		4
.L_39:
        /*0078*/ 	.byte	0x03, 0x50
        /*007a*/ 	.short	0x0000


	//----- nvinfo : EIATTR_MAXREG_COUNT
	.align		4
        /*007c*/ 	.byte	0x03, 0x1b
        /*007e*/ 	.short	0x00ff


	//----- nvinfo : EIATTR_MERCURY_ISA_VERSION
	.align		4
        /*0080*/ 	.byte	0x03, 0x5f
        /*0082*/ 	.short	0x0101


	//----- nvinfo : EIATTR_VRC_CTA_INIT_COUNT
	.align		4
        /*0084*/ 	.byte	0x02, 0x4a
	.zero		1
	.zero		1


	//----- nvinfo : EIATTR_EXIT_INSTR_OFFSETS
	.align		4
        /*0088*/ 	.byte	0x04, 0x1c
        /*008a*/ 	.short	(.L_41 - .L_40)


	//   ....[0]....
.L_40:
        /*008c*/ 	.word	0x00000210


	//   ....[1]....
        /*0090*/ 	.word	0x00000c90


	//   ....[2]....
        /*0094*/ 	.word	0x000011c0


	//   ....[3]....
        /*0098*/ 	.word	0x000014b0


	//   ....[4]....
        /*009c*/ 	.word	0x000015d0


	//----- nvinfo : EIATTR_CRS_STACK_SIZE
	.align		4
.L_41:
        /*00a0*/ 	.byte	0x04, 0x1e
        /*00a2*/ 	.short	(.L_43 - .L_42)
.L_42:
        /*00a4*/ 	.word	0x00000000


	//----- nvinfo : EIATTR_CBANK_PARAM_SIZE
	.align		4
.L_43:
        /*00a8*/ 	.byte	0x03, 0x19
        /*00aa*/ 	.short	0x002c


	//----- nvinfo : EIATTR_PARAM_CBANK
	.align		4
        /*00ac*/ 	.byte	0x04, 0x0a
        /*00ae*/ 	.short	(.L_45 - .L_44)
	.align		4
.L_44:
        /*00b0*/ 	.word	index@(.nv.constant0._Z16matrixColumnNormPfS_S_S_iii)
        /*00b4*/ 	.short	0x0380
        /*00b6*/ 	.short	0x002c


	//----- nvinfo : EIATTR_SW_WAR
	.align		4
.L_45:
        /*00b8*/ 	.byte	0x04, 0x36
        /*00ba*/ 	.short	(.L_47 - .L_46)
.L_46:
        /*00bc*/ 	.word	0x00000008
.L_47:


//--------------------- .nv.info._Z12calculate_SDPfS_S_ii --------------------------
	.section	.nv.info._Z12calculate_SDPfS_S_ii,"",@"SHT_CUDA_INFO"
	.sectionflags	@""
	.align	4


	//----- nvinfo : EIATTR_CUDA_API_VERSION
	.align		4
        /*0000*/ 	.byte	0x04, 0x37
        /*0002*/ 	.short	(.L_49 - .L_48)
.L_48:
        /*0004*/ 	.word	0x00000082


	//----- nvinfo : EIATTR_KPARAM_INFO
	.align		4
.L_49:
        /*0008*/ 	.byte	0x04, 0x17
        /*000a*/ 	.short	(.L_51 - .L_50)
.L_50:
        /*000c*/ 	.word	0x00000000
        /*0010*/ 	.short	0x0004
        /*0012*/ 	.short	0x001c
        /*0014*/ 	.byte	0x00, 0xf0, 0x11, 0x00


	//----- nvinfo : EIATTR_KPARAM_INFO
	.align		4
.L_51:
        /*0018*/ 	.byte	0x04, 0x17
        /*001a*/ 	.short	(.L_53 - .L_52)
.L_52:
        /*001c*/ 	.word	0x00000000
        /*0020*/ 	.short	0x0003
        /*0022*/ 	.short	0x0018
        /*0024*/ 	.byte	0x00, 0xf0, 0x11, 0x00


	//----- nvinfo : EIATTR_KPARAM_INFO
	.align		4
.L_53:
        /*0028*/ 	.byte	0x04, 0x17
        /*002a*/ 	.short	(.L_55 - .L_54)
.L_54:
        /*002c*/ 	.word	0x00000000
        /*0030*/ 	.short	0x0002
        /*0032*/ 	.short	0x0010
        /*0034*/ 	.byte	0x00, 0xf5, 0x21, 0x00


	//----- nvinfo : EIATTR_KPARAM_INFO
	.align		4
.L_55:
        /*0038*/ 	.byte	0x04, 0x17
        /*003a*/ 	.short	(.L_57 - .L_56)
.L_56:
        /*003c*/ 	.word	0x00000000
        /*0040*/ 	.short	0x0001
        /*0042*/ 	.short	0x0008
        /*0044*/ 	.byte	0x00, 0xf5, 0x21, 0x00


	//----- nvinfo : EIATTR_KPARAM_INFO
	.align		4
.L_57:
        /*0048*/ 	.byte	0x04, 0x17
        /*004a*/ 	.short	(.L_59 - .L_58)
.L_58:
        /*004c*/ 	.word	0x00000000
        /*0050*/ 	.short	0x0000
        /*0052*/ 	.short	0x0000
        /*0054*/ 	.byte	0x00, 0xf5, 0x21, 0x00


	//----- nvinfo : EIATTR_SPARSE_MMA_MASK
	.align		4
.L_59:
        /*0058*/ 	.byte	0x03, 0x50
        /*005a*/ 	.short	0x0000


	//----- nvinfo : EIATTR_MAXREG_COUNT
	.align		4
        /*005c*/ 	.byte	0x03, 0x1b
        /*005e*/ 	.short	0x00ff


	//----- nvinfo : EIATTR_NUM_BARRIERS
	.align		4
        /*0060*/ 	.byte	0x02, 0x4c
        /*0062*/ 	.byte	0x01
	.zero		1


	//----- nvinfo : EIATTR_MERCURY_ISA_VERSION
	.align		4
        /*0064*/ 	.byte	0x03, 0x5f
        /*0066*/ 	.short	0x0101


	//----- nvinfo : EIATTR_VRC_CTA_INIT_COUNT
	.align		4
        /*0068*/ 	.byte	0x02, 0x4a
	.zero		1
	.zero		1


	//----- nvinfo : EIATTR_EXIT_INSTR_OFFSETS
	.align		4
        /*006c*/ 	.byte	0x04, 0x1c
        /*006e*/ 	.short	(.L_61 - .L_60)


	//   ....[0]....
.L_60:
        /*0070*/ 	.word	0x00000be0


	//   ....[1]....
        /*0074*/ 	.word	0x000011f0


	//----- nvinfo : EIATTR_CRS_STACK_SIZE
	.align		4
.L_61:
        /*0078*/ 	.byte	0x04, 0x1e
        /*007a*/ 	.short	(.L_63 - .L_62)
.L_62:
        /*007c*/ 	.word	0x00000000


	//----- nvinfo : EIATTR_CBANK_PARAM_SIZE
	.align		4
.L_63:
        /*0080*/ 	.byte	0x03, 0x19
        /*0082*/ 	.short	0x0020


	//----- nvinfo : EIATTR_PARAM_CBANK
	.align		4
        /*0084*/ 	.byte	0x04, 0x0a
        /*0086*/ 	.short	(.L_65 - .L_64)
	.align		4
.L_64:
        /*0088*/ 	.word	index@(.nv.constant0._Z12calculate_SDPfS_S_ii)
        /*008c*/ 	.short	0x0380
        /*008e*/ 	.short	0x0020


	//----- nvinfo : EIATTR_SW_WAR
	.align		4
.L_65:
        /*0090*/ 	.byte	0x04, 0x36
        /*0092*/ 	.short	(.L_67 - .L_66)
.L_66:
        /*0094*/ 	.word	0x00000008
.L_67:


//--------------------- .nv.info._Z15meanCalculationPfS_ii --------------------------
	.section	.nv.info._Z15meanCalculationPfS_ii,"",@"SHT_CUDA_INFO"
	.sectionflags	@""
	.align	4


	//----- nvinfo : EIATTR_CUDA_API_VERSION
	.align		4
        /*0000*/ 	.byte	0x04, 0x37
        /*0002*/ 	.short	(.L_69 - .L_68)
.L_68:
        /*0004*/ 	.word	0x00000082


	//----- nvinfo : EIATTR_KPARAM_INFO
	.align		4
.L_69:
        /*0008*/ 	.byte	0x04, 0x17
        /*000a*/ 	.short	(.L_71 - .L_70)
.L_70:
        /*000c*/ 	.word	0x00000000
        /*0010*/ 	.short	0x0003
        /*0012*/ 	.short	0x0014
        /*0014*/ 	.byte	0x00, 0xf0, 0x11, 0x00


	//----- nvinfo : EIATTR_KPARAM_INFO
	.align		4
.L_71:
        /*0018*/ 	.byte	0x04, 0x17
        /*001a*/ 	.short	(.L_73 - .L_72)
.L_72:
        /*001c*/ 	.word	0x00000000
        /*0020*/ 	.short	0x0002
        /*0022*/ 	.short	0x0010
        /*0024*/ 	.byte	0x00, 0xf0, 0x11, 0x00


	//----- nvinfo : EIATTR_KPARAM_INFO
	.align		4
.L_73:
        /*0028*/ 	.byte	0x04, 0x17
        /*002a*/ 	.short	(.L_75 - .L_74)
.L_74:
        /*002c*/ 	.word	0x00000000
        /*0030*/ 	.short	0x0001
        /*0032*/ 	.short	0x0008
        /*0034*/ 	.byte	0x00, 0xf5, 0x21, 0x00


	//----- nvinfo : EIATTR_KPARAM_INFO
	.align		4
.L_75:
        /*0038*/ 	.byte	0x04, 0x17
        /*003a*/ 	.short	(.L_77 - .L_76)
.L_76:
        /*003c*/ 	.word	0x00000000
        /*0040*/ 	.short	0x0000
        /*0042*/ 	.short	0x0000
        /*0044*/ 	.byte	0x00, 0xf5, 0x21, 0x00


	//----- nvinfo : EIATTR_SPARSE_MMA_MASK
	.align		4
.L_77:
        /*0048*/ 	.byte	0x03, 0x50
        /*004a*/ 	.short	0x0000


	//----- nvinfo : EIATTR_MAXREG_COUNT
	.align		4
        /*004c*/ 	.byte	0x03, 0x1b
        /*004e*/ 	.short	0x00ff


	//----- nvinfo : EIATTR_NUM_BARRIERS
	.align		4
        /*0050*/ 	.byte	0x02, 0x4c
        /*0052*/ 	.byte	0x01
	.zero		1


	//----- nvinfo : EIATTR_MERCURY_ISA_VERSION
	.align		4
        /*0054*/ 	.byte	0x03, 0x5f
        /*0056*/ 	.short	0x0101


	//----- nvinfo : EIATTR_VRC_CTA_INIT_COUNT
	.align		4
        /*0058*/ 	.byte	0x02, 0x4a
	.zero		1
	.zero		1


	//----- nvinfo : EIATTR_EXIT_INSTR_OFFSETS
	.align		4
        /*005c*/ 	.byte	0x04, 0x1c
        /*005e*/ 	.short	(.L_79 - .L_78)


	//   ....[0]....
.L_78:
        /*0060*/ 	.word	0x000002e0


	//   ....[1]....
        /*0064*/ 	.word	0x000008c0


	//----- nvinfo : EIATTR_CRS_STACK_SIZE
	.align		4
.L_79:
        /*0068*/ 	.byte	0x04, 0x1e
        /*006a*/ 	.short	(.L_81 - .L_80)
.L_80:
        /*006c*/ 	.word	0x00000000


	//----- nvinfo : EIATTR_CBANK_PARAM_SIZE
	.align		4
.L_81:
        /*0070*/ 	.byte	0x03, 0x19
        /*0072*/ 	.short	0x0018


	//----- nvinfo : EIATTR_PARAM_CBANK
	.align		4
        /*0074*/ 	.byte	0x04, 0x0a
        /*0076*/ 	.short	(.L_83 - .L_82)
	.align		4
.L_82:
        /*0078*/ 	.word	index@(.nv.constant0._Z15meanCalculationPfS_ii)
        /*007c*/ 	.short	0x0380
        /*007e*/ 	.short	0x0018


	//----- nvinfo : EIATTR_SW_WAR
	.align		4
.L_83:
        /*0080*/ 	.byte	0x04, 0x36
        /*0082*/ 	.short	(.L_85 - .L_84)
.L_84:
        /*0084*/ 	.word	0x00000008
.L_85:


//--------------------- .nv.callgraph             --------------------------
	.section	.nv.callgraph,"",@"SHT_CUDA_CALLGRAPH"
	.align	4
	.sectionentsize	8
	.align		4
        /*0000*/ 	.word	0x00000000
	.align		4
        /*0004*/ 	.word	0xffffffff
	.align		4
        /*0008*/ 	.word	0x00000000
	.align		4
        /*000c*/ 	.word	0xfffffffe
	.align		4
        /*0010*/ 	.word	0x00000000
	.align		4
        /*0014*/ 	.word	0xfffffffd
	.align		4
        /*0018*/ 	.word	0x00000000
	.align		4
        /*001c*/ 	.word	0xfffffffc


//--------------------- .text._Z16matrixColumnNormPfS_S_S_iii --------------------------
	.section	.text._Z16matrixColumnNormPfS_S_S_iii,"ax",@progbits
	.align	128
        .global         _Z16matrixColumnNormPfS_S_S_iii
        .type           _Z16matrixColumnNormPfS_S_S_iii,@function
        .size           _Z16matrixColumnNormPfS_S_S_iii,(.L_x_98 - _Z16matrixColumnNormPfS_S_S_iii)
        .other          _Z16matrixColumnNormPfS_S_S_iii,@"STO_CUDA_ENTRY STV_DEFAULT"
_Z16matrixColumnNormPfS_S_S_iii:
.text._Z16matrixColumnNormPfS_S_S_iii:
[----:B------:R-:W-:Y:S01]  /*0000*/  LDC R1, c[0x0][0x37c] ;  /* 0x0000df00ff017b82 */ /* 0x000fe20000000800 */
[----:B------:R-:W0:Y:S07]  /*0010*/  S2R R9, SR_CTAID.X ;  /* 0x0000000000097919 */ /* 0x000e2e0000002500 */
[----:B------:R-:W0:Y:S01]  /*0020*/  LDC.64 R4, c[0x0][0x398] ;  /* 0x0000e600ff047b82 */ /* 0x000e220000000a00 */
[----:B------:R-:W1:Y:S01]  /*0030*/  LDCU.64 UR6, c[0x0][0x358] ;  /* 0x00006b00ff0677ac */ /* 0x000e620008000a00 */
[----:B------:R-:W2:Y:S01]  /*0040*/  S2R R10, SR_TID.Y ;  /* 0x00000000000a7919 */ /* 0x000ea20000002200 */
[----:B------:R-:W2:Y:S05]  /*0050*/  LDCU UR4, c[0x0][0x3a0] ;  /* 0x00007400ff0477ac */ /* 0x000eaa0008000800 */
[----:B------:R-:W3:Y:S08]  /*0060*/  LDC.64 R2, c[0x0][0x390] ;  /* 0x0000e400ff027b82 */ /* 0x000ef00000000a00 */
[----:B------:R-:W4:Y:S01]  /*0070*/  LDC.64 R6, c[0x0][0x380] ;  /* 0x0000e000ff067b82 */ /* 0x000f220000000a00 */
[----:B0-----:R-:W-:-:S05]  /*0080*/  IMAD.WIDE.U32 R4, R9, 0x4, R4 ;  /* 0x0000000409047825 */ /* 0x001fca00078e0004 */
[----:B-1----:R-:W5:Y:S01]  /*0090*/  LDG.E R11, desc[UR6][R4.64] ;  /* 0x00000006040b7981 */ /* 0x002f62000c1e1900 */
[C---:B--2---:R-:W-:Y:S02]  /*00a0*/  IMAD R10, R9.reuse, UR4, R10 ;  /* 0x00000004090a7c24 */ /* 0x044fe4000f8e020a */
[----:B---3--:R-:W-:-:S04]  /*00b0*/  IMAD.WIDE.U32 R2, R9, 0x4, R2 ;  /* 0x0000000409027825 */ /* 0x008fc800078e0002 */
[----:B----4-:R-:W-:Y:S01]  /*00c0*/  IMAD.WIDE.U32 R6, R10, 0x4, R6 ;  /* 0x000000040a067825 */ /* 0x010fe200078e0006 */
[----:B------:R-:W2:Y:S04]  /*00d0*/  LDG.E R9, desc[UR6][R2.64] ;  /* 0x0000000602097981 */ /* 0x000ea8000c1e1900 */
[----:B------:R-:W2:Y:S01]  /*00e0*/  LDG.E R0, desc[UR6][R6.64] ;  /* 0x0000000606007981 */ /* 0x000ea2000c1e1900 */
[----:B------:R-:W-:Y:S01]  /*00f0*/  BSSY.RECONVERGENT B2, `(.L_x_0) ;  /* 0x000000c000027945 */ /* 0x000fe20003800200 */
[----:B-----5:R-:W0:Y:S01]  /*0100*/  MUFU.RCP R8, R11 ;  /* 0x0000000b00087308 */ /* 0x020e220000001000 */
[----:B--2---:R-:W-:-:S07]  /*0110*/  FADD R0, R0, -R9 ;  /* 0x8000000900007221 */ /* 0x004fce0000000000 */
[----:B------:R-:W1:Y:S01]  /*0120*/  FCHK P0, R0, R11 ;  /* 0x0000000b00007302 */ /* 0x000e620000000000 */
[----:B0-----:R-:W-:-:S04]  /*0130*/  FFMA R13, -R11, R8, 1 ;  /* 0x3f8000000b0d7423 */ /* 0x001fc80000000108 */
[----:B------:R-:W-:-:S04]  /*0140*/  FFMA R13, R8, R13, R8 ;  /* 0x0000000d080d7223 */ /* 0x000fc80000000008 */
[----:B------:R-:W-:-:S04]  /*0150*/  FFMA R8, R0, R13, RZ ;  /* 0x0000000d00087223 */ /* 0x000fc800000000ff */
[----:B------:R-:W-:-:S04]  /*0160*/  FFMA R9, -R11, R8, R0 ;  /* 0x000000080b097223 */ /* 0x000fc80000000100 */
[----:B------:R-:W-:Y:S01]  /*0170*/  FFMA R13, R13, R9, R8 ;  /* 0x000000090d0d7223 */ /* 0x000fe20000000008 */
[----:B-1----:R-:W-:Y:S06]  /*0180*/  @!P0 BRA `(.L_x_1) ;  /* 0x0000000000088947 */ /* 0x002fec0003800000 */
[----:B------:R-:W-:-:S07]  /*0190*/  MOV R14, 0x1b0 ;  /* 0x000001b0000e7802 */ /* 0x000fce0000000f00 */
[----:B------:R-:W-:Y:S05]  /*01a0*/  CALL.REL.NOINC `($__internal_0_$__cuda_sm3x_div_rn_noftz_f32_slowpath) ;  /* 0x00000014000c7944 */ /* 0x000fea0003c00000 */
.L_x_1:
[----:B------:R-:W-:Y:S05]  /*01b0*/  BSYNC.RECONVERGENT B2 ;  /* 0x0000000000027941 */ /* 0x000fea0003800200 */
.L_x_0:
[----:B------:R-:W0:Y:S08]  /*01c0*/  LDC R12, c[0x0][0x3a8] ;  /* 0x0000ea00ff0c7b82 */ /* 0x000e300000000800 */
[----:B------:R-:W1:Y:S01]  /*01d0*/  LDC.64 R8, c[0x0][0x388] ;  /* 0x0000e200ff087b82 */ /* 0x000e620000000a00 */
[----:B0-----:R-:W-:Y:S01]  /*01e0*/  ISETP.GE.AND P0, PT, R12, 0x1, PT ;  /* 0x000000010c00780c */ /* 0x001fe20003f06270 */
[----:B-1----:R-:W-:-:S05]  /*01f0*/  IMAD.WIDE.U32 R6, R10, 0x4, R8 ;  /* 0x000000040a067825 */ /* 0x002fca00078e0008 */
[----:B------:R0:W-:Y:S07]  /*0200*/  STG.E desc[UR6][R6.64], R13 ;  /* 0x0000000d06007986 */ /* 0x0001ee000c101906 */
[----:B------:R-:W-:Y:S05]  /*0210*/  @!P0 EXIT ;  /* 0x000000000000894d */ /* 0x000fea0003800000 */
[----:B0-----:R-:W0:Y:S01]  /*0220*/  LDC.64 R6, c[0x0][0x380] ;  /* 0x0000e000ff067b82 */ /* 0x001e220000000a00 */
[----:B------:R-:W1:Y:S01]  /*0230*/  LDCU.64 UR4, c[0x0][0x3a0] ;  /* 0x00007400ff0477ac */ /* 0x000e620008000a00 */
[C---:B------:R-:W-:Y:S02]  /*0240*/  ISETP.GE.U32.AND P0, PT, R12.reuse, 0x8, PT ;  /* 0x000000080c00780c */ /* 0x040fe40003f06070 */
[----:B------:R-:W-:Y:S02]  /*0250*/  LOP3.LUT R18, R12, 0x7, RZ, 0xc0, !PT ;  /* 0x000000070c127812 */ /* 0x000fe400078ec0ff */
[----:B-1----:R-:W-:Y:S01]  /*0260*/  IADD3 R10, PT, PT, R10, UR5, RZ ;  /* 0x000000050a0a7c10 */ /* 0x002fe2000fffe0ff */
[----:B------:R-:W-:-:S04]  /*0270*/  UIMAD UR4, UR4, UR4, URZ ;  /* 0x00000004040472a4 */ /* 0x000fc8000f8e02ff */
[----:B------:R-:W-:-:S04]  /*0280*/  IMAD.WIDE.U32 R8, R10, 0x4, R8 ;  /* 0x000000040a087825 */ /* 0x000fc800078e0008 */
[----:B0-----:R-:W-:Y:S01]  /*0290*/  IMAD.WIDE.U32 R6, R10, 0x4, R6 ;  /* 0x000000040a067825 */ /* 0x001fe200078e0006 */
[----:B------:R-:W-:Y:S06]  /*02a0*/  @!P0 BRA `(.L_x_2) ;  /* 0x0000000800748947 */ /* 0x000fec0003800000 */
[----:B------:R-:W-:-:S04]  /*02b0*/  LOP3.LUT R12, R12, 0x7ffffff8, RZ, 0xc0, !PT ;  /* 0x7ffffff80c0c7812 */ /* 0x000fc800078ec0ff */
[----:B------:R-:W-:-:S07]  /*02c0*/  IADD3 R12, PT, PT, -R12, RZ, RZ ;  /* 0x000000ff0c0c7210 */ /* 0x000fce0007ffe1ff */
.L_x_21:
[----:B------:R-:W-:Y:S01]  /*02d0*/  ISETP.GE.U32.AND P0, PT, R10, UR4, PT ;  /* 0x000000040a007c0c */ /* 0x000fe2000bf06070 */
[----:B------:R-:W-:Y:S01]  /*02e0*/  BSSY.RECONVERGENT B2, `(.L_x_3) ;  /* 0x0000098000027945 */ /* 0x000fe20003800200 */
[----:B------:R-:W-:-:S04]  /*02f0*/  IADD3 R12, PT, PT, R12, 0x8, RZ ;  /* 0x000000080c0c7810 */ /* 0x000fc80007ffe0ff */
[----:B------:R-:W-:-:S07]  /*0300*/  ISETP.NE.AND P2, PT, R12, RZ, PT ;  /* 0x000000ff0c00720c */ /* 0x000fce0003f45270 */
[----:B0-----:R-:W-:Y:S06]  /*0310*/  @P0 BRA `(.L_x_4) ;  /* 0x0000000800500947 */ /* 0x001fec0003800000 */
[----:B------:R-:W2:Y:S04]  /*0320*/  LDG.E R13, desc[UR6][R4.64] ;  /* 0x00000006040d7981 */ /* 0x000ea8000c1e1900 */
[----:B------:R-:W3:Y:S04]  /*0330*/  LDG.E R0, desc[UR6][R6.64] ;  /* 0x0000000606007981 */ /* 0x000ee8000c1e1900 */
[----:B------:R-:W3:Y:S01]  /*0340*/  LDG.E R11, desc[UR6][R2.64] ;  /* 0x00000006020b7981 */ /* 0x000ee2000c1e1900 */
[----:B------:R-:W-:Y:S01]  /*0350*/  BSSY.RECONVERGENT B3, `(.L_x_5) ;  /* 0x000000e000037945 */ /* 0x000fe20003800200 */
[----:B--2---:R-:W0:Y:S01]  /*0360*/  MUFU.RCP R14, R13 ;  /* 0x0000000d000e7308 */ /* 0x004e220000001000 */
[----:B---3--:R-:W-:-:S07]  /*0370*/  FADD R0, R0, -R11 ;  /* 0x8000000b00007221 */ /* 0x008fce0000000000 */
[----:B------:R-:W1:Y:S01]  /*0380*/  FCHK P0, R0, R13 ;  /* 0x0000000d00007302 */ /* 0x000e620000000000 */
[----:B0-----:R-:W-:-:S04]  /*0390*/  FFMA R15, -R13, R14, 1 ;  /* 0x3f8000000d0f7423 */ /* 0x001fc8000000010e */
[----:B------:R-:W-:-:S04]  /*03a0*/  FFMA R15, R14, R15, R14 ;  /* 0x0000000f0e0f7223 */ /* 0x000fc8000000000e */
[----:B------:R-:W-:-:S04]  /*03b0*/  FFMA R14, R0, R15, RZ ;  /* 0x0000000f000e7223 */ /* 0x000fc800000000ff */
[----:B------:R-:W-:-:S04]  /*03c0*/  FFMA R11, -R13, R14, R0 ;  /* 0x0000000e0d0b7223 */ /* 0x000fc80000000100 */
[----:B------:R-:W-:Y:S01]  /*03d0*/  FFMA R11, R15, R11, R14 ;  /* 0x0000000b0f0b7223 */ /* 0x000fe2000000000e */
[----:B-1----:R-:W-:Y:S06]  /*03e0*/  @!P0 BRA `(.L_x_6) ;  /* 0x0000000000108947 */ /* 0x002fec0003800000 */
[----:B------:R-:W-:Y:S02]  /*03f0*/  MOV R11, R13 ;  /* 0x0000000d000b7202 */ /* 0x000fe40000000f00 */
[----:B------:R-:W-:-:S07]  /*0400*/  MOV R14, 0x420 ;  /* 0x00000420000e7802 */ /* 0x000fce0000000f00 */
[----:B------:R-:W-:Y:S05]  /*0410*/  CALL.REL.NOINC `($__internal_0_$__cuda_sm3x_div_rn_noftz_f32_slowpath) ;  /* 0x0000001000707944 */ /* 0x000fea0003c00000 */
[----:B------:R-:W-:-:S07]  /*0420*/  MOV R11, R13 ;  /* 0x0000000d000b7202 */ /* 0x000fce0000000f00 */
.L_x_6:
[----:B------:R-:W-:Y:S05]  /*0430*/  BSYNC.RECONVERGENT B3 ;  /* 0x0000000000037941 */ /* 0x000fea0003800200 */
.L_x_5:
[----:B------:R0:W-:Y:S04]  /*0440*/  STG.E desc[UR6][R8.64], R11 ;  /* 0x0000000b08007986 */ /* 0x0001e8000c101906 */
[----:B------:R-:W2:Y:S04]  /*0450*/  LDG.E R15, desc[UR6][R4.64] ;  /* 0x00000006040f7981 */ /* 0x000ea8000c1e1900 */
[----:B------:R-:W3:Y:S04]  /*0460*/  LDG.E R0, desc[UR6][R6.64] ;  /* 0x0000000606007981 */ /* 0x000ee8000c1e1900 */
[----:B------:R-:W3:Y:S01]  /*0470*/  LDG.E R13, desc[UR6][R2.64] ;  /* 0x00000006020d7981 */ /* 0x000ee2000c1e1900 */
[----:B------:R-:W-:Y:S01]  /*0480*/  BSSY.RECONVERGENT B3, `(.L_x_7) ;  /* 0x000000d000037945 */ /* 0x000fe20003800200 */
[----:B--2---:R-:W1:Y:S01]  /*0490*/  MUFU.RCP R14, R15 ;  /* 0x0000000f000e7308 */ /* 0x004e620000001000 */
[----:B---3--:R-:W-:-:S07]  /*04a0*/  FADD R0, R0, -R13 ;  /* 0x8000000d00007221 */ /* 0x008fce0000000000 */
[----:B------:R-:W2:Y:S01]  /*04b0*/  FCHK P0, R0, R15 ;  /* 0x0000000f00007302 */ /* 0x000ea20000000000 */
[----:B-1----:R-:W-:-:S04]  /*04c0*/  FFMA R17, -R15, R14, 1 ;  /* 0x3f8000000f117423 */ /* 0x002fc8000000010e */
[----:B------:R-:W-:-:S04]  /*04d0*/  FFMA R17, R14, R17, R14 ;  /* 0x000000110e117223 */ /* 0x000fc8000000000e */
[----:B------:R-:W-:-:S04]  /*04e0*/  FFMA R14, R0, R17, RZ ;  /* 0x00000011000e7223 */ /* 0x000fc800000000ff */
[----:B------:R-:W-:-:S04]  /*04f0*/  FFMA R13, -R15, R14, R0 ;  /* 0x0000000e0f0d7223 */ /* 0x000fc80000000100 */
[----:B------:R-:W-:Y:S01]  /*0500*/  FFMA R13, R17, R13, R14 ;  /* 0x0000000d110d7223 */ /* 0x000fe2000000000e */
[----:B0-2---:R-:W-:Y:S06]  /*0510*/  @!P0 BRA `(.L_x_8) ;  /* 0x00000000000c8947 */ /* 0x005fec0003800000 */
[----:B------:R-:W-:Y:S02]  /*0520*/  MOV R11, R15 ;  /* 0x0000000f000b7202 */ /* 0x000fe40000000f00 */
[----:B------:R-:W-:-:S07]  /*0530*/  MOV R14, 0x550 ;  /* 0x00000550000e7802 */ /* 0x000fce0000000f00 */
[----:B------:R-:W-:Y:S05]  /*0540*/  CALL.REL.NOINC `($__internal_0_$__cuda_sm3x_div_rn_noftz_f32_slowpath) ;  /* 0x0000001000247944 */ /* 0x000fea0003c00000 */
.L_x_8:
[----:B------:R-:W-:Y:S05]  /*0550*/  BSYNC.RECONVERGENT B3 ;  /* 0x0000000000037941 */ /* 0x000fea0003800200 */
.L_x_7:
        /* <DEDUP_REMOVED lines=17> */
[----:B------:R-:W-:-:S07]  /*0670*/  MOV R11, R13 ;  /* 0x0000000d000b7202 */ /* 0x000fce0000000f00 */
.L_x_10:
[----:B------:R-:W-:Y:S05]  /*0680*/  BSYNC.RECONVERGENT B3 ;  /* 0x0000000000037941 */ /* 0x000fea0003800200 */
.L_x_9:
        /* <DEDUP_REMOVED lines=17> */
.L_x_12:
[----:B------:R-:W-:Y:S05]  /*07a0*/  BSYNC.RECONVERGENT B3 ;  /* 0x0000000000037941 */ /* 0x000fea0003800200 */
.L_x_11:
        /* <DEDUP_REMOVED lines=18> */
.L_x_14:
[----:B------:R-:W-:Y:S05]  /*08d0*/  BSYNC.RECONVERGENT B3 ;  /* 0x0000000000037941 */ /* 0x000fea0003800200 */
.L_x_13:
        /* <DEDUP_REMOVED lines=17> */
.L_x_16:
[----:B------:R-:W-:Y:S05]  /*09f0*/  BSYNC.RECONVERGENT B3 ;  /* 0x0000000000037941 */ /* 0x000fea0003800200 */
.L_x_15:
        /* <DEDUP_REMOVED lines=18> */
.L_x_18:
[----:B------:R-:W-:Y:S05]  /*0b20*/  BSYNC.RECONVERGENT B3 ;  /* 0x0000000000037941 */ /* 0x000fea0003800200 */
.L_x_17:
        /* <DEDUP_REMOVED lines=17> */
.L_x_20:
[----:B------:R-:W-:Y:S05]  /*0c40*/  BSYNC.RECONVERGENT B3 ;  /* 0x0000000000037941 */ /* 0x000fea0003800200 */
.L_x_19:
[----:B------:R0:W-:Y:S02]  /*0c50*/  STG.E desc[UR6][R8.64], R13 ;  /* 0x0000000d08007986 */ /* 0x0001e4000c101906 */
.L_x_4:
[----:B------:R-:W-:Y:S05]  /*0c60*/  BSYNC.RECONVERGENT B2 ;  /* 0x0000000000027941 */ /* 0x000fea0003800200 */
.L_x_3:
[----:B------:R-:W-:Y:S05]  /*0c70*/  @P2 BRA `(.L_x_21) ;  /* 0xfffffff400942947 */ /* 0x000fea000383ffff */
.L_x_2:
[----:B------:R-:W-:-:S13]  /*0c80*/  ISETP.NE.AND P0, PT, R18, RZ, PT ;  /* 0x000000ff1200720c */ /* 0x000fda0003f05270 */
[----:B------:R-:W-:Y:S05]  /*0c90*/  @!P0 EXIT ;  /* 0x000000000000894d */ /* 0x000fea0003800000 */
[----:B------:R-:W1:Y:S01]  /*0ca0*/  LDC R12, c[0x0][0x3a8] ;  /* 0x0000ea00ff0c7b82 */ /* 0x000e620000000800 */
[----:B------:R-:W-:Y:S01]  /*0cb0*/  ISETP.GE.U32.AND P0, PT, R10, UR4, PT ;  /* 0x000000040a007c0c */ /* 0x000fe2000bf06070 */
[----:B------:R-:W-:Y:S03]  /*0cc0*/  BSSY.RECONVERGENT B2, `(.L_x_22) ;  /* 0x000004e000027945 */ /* 0x000fe60003800200 */
[----:B------:R-:W-:Y:S02]  /*0cd0*/  ISETP.LT.U32.OR P0, PT, R18, 0x4, P0 ;  /* 0x000000041200780c */ /* 0x000fe40000701470 */
[----:B-1----:R-:W-:-:S11]  /*0ce0*/  LOP3.LUT R12, R12, 0x3, RZ, 0xc0, !PT ;  /* 0x000000030c0c7812 */ /* 0x002fd600078ec0ff */
[----:B------:R-:W-:Y:S05]  /*0cf0*/  @P0 BRA `(.L_x_23) ;  /* 0x0000000400280947 */ /* 0x000fea0003800000 */
[----:B0-----:R-:W2:Y:S04]  /*0d00*/  LDG.E R13, desc[UR6][R4.64] ;  /* 0x00000006040d7981 */ /* 0x001ea8000c1e1900 */
        /* <DEDUP_REMOVED lines=16> */
.L_x_25:
[----:B------:R-:W-:Y:S05]  /*0e10*/  BSYNC.RECONVERGENT B3 ;  /* 0x0000000000037941 */ /* 0x000fea0003800200 */
.L_x_24:
        /* <DEDUP_REMOVED lines=17> */
.L_x_27:
[----:B------:R-:W-:Y:S05]  /*0f30*/  BSYNC.RECONVERGENT B3 ;  /* 0x0000000000037941 */ /* 0x000fea0003800200 */
.L_x_26:
        /* <DEDUP_REMOVED lines=18> */
.L_x_29:
[----:B------:R-:W-:Y:S05]  /*1060*/  BSYNC.RECONVERGENT B3 ;  /* 0x0000000000037941 */ /* 0x000fea0003800200 */
.L_x_28:
        /* <DEDUP_REMOVED lines=17> */
.L_x_31:
[----:B------:R-:W-:Y:S05]  /*1180*/  BSYNC.RECONVERGENT B3 ;  /* 0x0000000000037941 */ /* 0x000fea0003800200 */
.L_x_30:
[----:B------:R1:W-:Y:S02]  /*1190*/  STG.E desc[UR6][R8.64], R13 ;  /* 0x0000000d08007986 */ /* 0x0003e4000c101906 */
.L_x_23:
[----:B------:R-:W-:Y:S05]  /*11a0*/  BSYNC.RECONVERGENT B2 ;  /* 0x0000000000027941 */ /* 0x000fea0003800200 */
.L_x_22:
[----:B------:R-:W-:-:S13]  /*11b0*/  ISETP.NE.AND P0, PT, R12, RZ, PT ;  /* 0x000000ff0c00720c */ /* 0x000fda0003f05270 */
[----:B------:R-:W-:Y:S05]  /*11c0*/  @!P0 EXIT ;  /* 0x000000000000894d */ /* 0x000fea0003800000 */
[----:B------:R-:W-:Y:S01]  /*11d0*/  ISETP.GE.U32.AND P0, PT, R10, UR4, PT ;  /* 0x000000040a007c0c */ /* 0x000fe2000bf06070 */
[----:B------:R-:W-:Y:S03]  /*11e0*/  BSSY.RECONVERGENT B2, `(.L_x_32) ;  /* 0x0000028000027945 */ /* 0x000fe60003800200 */
[----:B------:R-:W-:-:S13]  /*11f0*/  ISETP.EQ.OR P0, PT, R12, 0x1, P0 ;  /* 0x000000010c00780c */ /* 0x000fda0000702670 */
[----:B------:R-:W-:Y:S05]  /*1200*/  @P0 BRA `(.L_x_33) ;  /* 0x0000000000940947 */ /* 0x000fea0003800000 */
[----:B01----:R-:W2:Y:S04]  /*1210*/  LDG.E R13, desc[UR6][R4.64] ;  /* 0x00000006040d7981 */ /* 0x003ea8000c1e1900 */
        /* <DEDUP_REMOVED lines=16> */
.L_x_35:
[----:B------:R-:W-:Y:S05]  /*1320*/  BSYNC.RECONVERGENT B3 ;  /* 0x0000000000037941 */ /* 0x000fea0003800200 */
.L_x_34:
        /* <DEDUP_REMOVED lines=17> */
.L_x_37:
[----:B------:R-:W-:Y:S05]  /*1440*/  BSYNC.RECONVERGENT B3 ;  /* 0x0000000000037941 */ /* 0x000fea0003800200 */
.L_x_36:
[----:B------:R2:W-:Y:S02]  /*1450*/  STG.E desc[UR6][R8.64], R13 ;  /* 0x0000000d08007986 */ /* 0x0005e4000c101906 */
.L_x_33:
[----:B------:R-:W-:Y:S05]  /*1460*/  BSYNC.RECONVERGENT B2 ;  /* 0x0000000000027941 */ /* 0x000fea0003800200 */
.L_x_32:
[----:B------:R-:W3:Y:S01]  /*1470*/  LDC R0, c[0x0][0x3a8] ;  /* 0x0000ea00ff007b82 */ /* 0x000ee20000000800 */
[----:B------:R-:W-:Y:S02]  /*1480*/  ISETP.GE.U32.AND P0, PT, R10, UR4, PT ;  /* 0x000000040a007c0c */ /* 0x000fe4000bf06070 */
[----:B---3--:R-:W-:-:S04]  /*1490*/  LOP3.LUT R0, R0, 0x1, RZ, 0xc0, !PT ;  /* 0x0000000100007812 */ /* 0x008fc800078ec0ff */
[----:B------:R-:W-:-:S13]  /*14a0*/  ISETP.NE.U32.OR P0, PT, R0, 0x1, P0 ;  /* 0x000000010000780c */ /* 0x000fda0000705470 */
[----:B------:R-:W-:Y:S05]  /*14b0*/  @P0 EXIT ;  /* 0x000000000000094d */ /* 0x000fea0003800000 */
[----:B------:R-:W3:Y:S04]  /*14c0*/  LDG.E R11, desc[UR6][R4.64] ;  /* 0x00000006040b7981 */ /* 0x000ee8000c1e1900 */
[----:B------:R-:W4:Y:S04]  /*14d0*/  LDG.E R0, desc[UR6][R6.64] ;  /* 0x0000000606007981 */ /* 0x000f28000c1e1900 */
[----:B------:R-:W4:Y:S01]  /*14e0*/  LDG.E R3, desc[UR6][R2.64] ;  /* 0x0000000602037981 */ /* 0x000f22000c1e1900 */
[----:B------:R-:W-:Y:S01]  /*14f0*/  BSSY.RECONVERGENT B2, `(.L_x_38) ;  /* 0x000000c000027945 */ /* 0x000fe20003800200 */
[----:B---3--:R-:W0:Y:S01]  /*1500*/  MUFU.RCP R10, R11 ;  /* 0x0000000b000a7308 */ /* 0x008e220000001000 */
[----:B----4-:R-:W-:-:S07]  /*1510*/  FADD R0, R0, -R3 ;  /* 0x8000000300007221 */ /* 0x010fce0000000000 */
[----:B------:R-:W3:Y:S01]  /*1520*/  FCHK P0, R0, R11 ;  /* 0x0000000b00007302 */ /* 0x000ee20000000000 */
[----:B012---:R-:W-:-:S04]  /*1530*/  FFMA R13, -R11, R10, 1 ;  /* 0x3f8000000b0d7423 */ /* 0x007fc8000000010a */
[----:B------:R-:W-:-:S04]  /*1540*/  FFMA R13, R10, R13, R10 ;  /* 0x0000000d0a0d7223 */ /* 0x000fc8000000000a */
[----:B------:R-:W-:-:S04]  /*1550*/  FFMA R10, R0, R13, RZ ;  /* 0x0000000d000a7223 */ /* 0x000fc800000000ff */
[----:B------:R-:W-:-:S04]  /*1560*/  FFMA R12, -R11, R10, R0 ;  /* 0x0000000a0b0c7223 */ /* 0x000fc80000000100 */
[----:B------:R-:W-:Y:S01]  /*1570*/  FFMA R13, R13, R12, R10 ;  /* 0x0000000c0d0d7223 */ /* 0x000fe2000000000a */
[----:B---3--:R-:W-:Y:S06]  /*1580*/  @!P0 BRA `(.L_x_39) ;  /* 0x0000000000088947 */ /* 0x008fec0003800000 */
[----:B------:R-:W-:-:S07]  /*1590*/  MOV R14, 0x15b0 ;  /* 0x000015b0000e7802 */ /* 0x000fce0000000f00 */
[----:B------:R-:W-:Y:S05]  /*15a0*/  CALL.REL.NOINC `($__internal_0_$__cuda_sm3x_div_rn_noftz_f32_slowpath) ;  /* 0x00000000000c7944 */ /* 0x000fea0003c00000 */
.L_x_39:
[----:B------:R-:W-:Y:S05]  /*15b0*/  BSYNC.RECONVERGENT B2 ;  /* 0x0000000000027941 */ /* 0x000fea0003800200 */
.L_x_38:
[----:B------:R-:W-:Y:S01]  /*15c0*/  STG.E desc[UR6][R8.64], R13 ;  /* 0x0000000d08007986 */ /* 0x000fe2000c101906 */
[----:B------:R-:W-:Y:S05]  /*15d0*/  EXIT ;  /* 0x000000000000794d */ /* 0x000fea0003800000 */
        .weak           $__internal_0_$__cuda_sm3x_div_rn_noftz_f32_slowpath
        .type           $__internal_0_$__cuda_sm3x_div_rn_noftz_f32_slowpath,@function
        .size           $__internal_0_$__cuda_sm3x_div_rn_noftz_f32_slowpath,(.L_x_98 - $__internal_0_$__cuda_sm3x_div_rn_noftz_f32_slowpath)
$__internal_0_$__cuda_sm3x_div_rn_noftz_f32_slowpath:
[----:B------:R-:W-:Y:S01]  /*15e0*/  SHF.R.U32.HI R13, RZ, 0x17, R11 ;  /* 0x00000017ff0d7819 */ /* 0x000fe2000001160b */
[----:B------:R-:W-:Y:S01]  /*15f0*/  BSSY.RECONVERGENT B0, `(.L_x_40) ;  /* 0x0000062000007945 */ /* 0x000fe20003800200 */
[----:B------:R-:W-:Y:S02]  /*1600*/  SHF.R.U32.HI R15, RZ, 0x17, R0 ;  /* 0x00000017ff0f7819 */ /* 0x000fe40000011600 */
[----:B------:R-:W-:Y:S02]  /*1610*/  LOP3.LUT R13, R13, 0xff, RZ, 0xc0, !PT ;  /* 0x000000ff0d0d7812 */ /* 0x000fe400078ec0ff */
[----:B------:R-:W-:Y:S02]  /*1620*/  LOP3.LUT R19, R15, 0xff, RZ, 0xc0, !PT ;  /* 0x000000ff0f137812 */ /* 0x000fe400078ec0ff */
[----:B------:R-:W-:Y:S02]  /*1630*/  IADD3 R17, PT, PT, R13, -0x1, RZ ;  /* 0xffffffff0d117810 */ /* 0x000fe40007ffe0ff */
[----:B------:R-:W-:-:S02]  /*1640*/  IADD3 R16, PT, PT, R19, -0x1, RZ ;  /* 0xffffffff13107810 */ /* 0x000fc40007ffe0ff */
[----:B------:R-:W-:-:S04]  /*1650*/  ISETP.GT.U32.AND P0, PT, R17, 0xfd, PT ;  /* 0x000000fd1100780c */ /* 0x000fc80003f04070 */
[----:B------:R-:W-:-:S13]  /*1660*/  ISETP.GT.U32.OR P0, PT, R16, 0xfd, P0 ;  /* 0x000000fd1000780c */ /* 0x000fda0000704470 */
[----:B------:R-:W-:Y:S01]  /*1670*/  @!P0 MOV R15, RZ ;  /* 0x000000ff000f8202 */ /* 0x000fe20000000f00 */
[----:B------:R-:W-:Y:S06]  /*1680*/  @!P0 BRA `(.L_x_41) ;  /* 0x00000000005c8947 */ /* 0x000fec0003800000 */
[----:B------:R-:W-:Y:S02]  /*1690*/  FSETP.GTU.FTZ.AND P0, PT, |R0|, +INF , PT ;  /* 0x7f8000000000780b */ /* 0x000fe40003f1c200 */
[----:B------:R-:W-:-:S04]  /*16a0*/  FSETP.GTU.FTZ.AND P1, PT, |R11|, +INF , PT ;  /* 0x7f8000000b00780b */ /* 0x000fc80003f3c200 */
[----:B------:R-:W-:-:S13]  /*16b0*/  PLOP3.LUT P0, PT, P0, P1, PT, 0xf8, 0x8f ;  /* 0x00000000008f781c */ /* 0x000fda0000703f70 */
[----:B------:R-:W-:Y:S05]  /*16c0*/  @P0 BRA `(.L_x_42) ;  /* 0x00000004004c0947 */ /* 0x000fea0003800000 */
[----:B------:R-:W-:-:S13]  /*16d0*/  LOP3.LUT P0, RZ, R11, 0x7fffffff, R0, 0xc8, !PT ;  /* 0x7fffffff0bff7812 */ /* 0x000fda000780c800 */
[----:B------:R-:W-:Y:S05]  /*16e0*/  @!P0 BRA `(.L_x_43) ;  /* 0x00000004003c8947 */ /* 0x000fea0003800000 */
[C---:B------:R-:W-:Y:S02]  /*16f0*/  FSETP.NEU.FTZ.AND P3, PT, |R0|.reuse, +INF , PT ;  /* 0x7f8000000000780b */ /* 0x040fe40003f7d200 */
[----:B------:R-:W-:Y:S02]  /*1700*/  FSETP.NEU.FTZ.AND P1, PT, |R11|, +INF , PT ;  /* 0x7f8000000b00780b */ /* 0x000fe40003f3d200 */
[----:B------:R-:W-:-:S11]  /*1710*/  FSETP.NEU.FTZ.AND P0, PT, |R0|, +INF , PT ;  /* 0x7f8000000000780b */ /* 0x000fd60003f1d200 */
[----:B------:R-:W-:Y:S05]  /*1720*/  @!P1 BRA !P3, `(.L_x_43) ;  /* 0x00000004002c9947 */ /* 0x000fea0005800000 */
[----:B------:R-:W-:-:S04]  /*1730*/  LOP3.LUT P3, RZ, R0, 0x7fffffff, RZ, 0xc0, !PT ;  /* 0x7fffffff00ff7812 */ /* 0x000fc8000786c0ff */
[----:B------:R-:W-:-:S13]  /*1740*/  PLOP3.LUT P1, PT, P1, P3, PT, 0x2f, 0xf2 ;  /* 0x0000000000f2781c */ /* 0x000fda0000f26577 */
[----:B------:R-:W-:Y:S05]  /*1750*/  @P1 BRA `(.L_x_44) ;  /* 0x0000000400181947 */ /* 0x000fea0003800000 */
[----:B------:R-:W-:-:S04]  /*1760*/  LOP3.LUT P1, RZ, R11, 0x7fffffff, RZ, 0xc0, !PT ;  /* 0x7fffffff0bff7812 */ /* 0x000fc8000782c0ff */
[----:B------:R-:W-:-:S13]  /*1770*/  PLOP3.LUT P0, PT, P0, P1, PT, 0x2f, 0xf2 ;  /* 0x0000000000f2781c */ /* 0x000fda0000702577 */
[----:B------:R-:W-:Y:S05]  /*1780*/  @P0 BRA `(.L_x_45) ;  /* 0x0000000400000947 */ /* 0x000fea0003800000 */
[----:B------:R-:W-:Y:S02]  /*1790*/  ISETP.GE.AND P0, PT, R16, RZ, PT ;  /* 0x000000ff1000720c */ /* 0x000fe40003f06270 */
[----:B------:R-:W-:-:S11]  /*17a0*/  ISETP.GE.AND P1, PT, R17, RZ, PT ;  /* 0x000000ff1100720c */ /* 0x000fd60003f26270 */
[----:B------:R-:W-:Y:S01]  /*17b0*/  @P0 MOV R15, RZ ;  /* 0x000000ff000f0202 */ /* 0x000fe20000000f00 */
[----:B------:R-:W-:Y:S01]  /*17c0*/  @!P0 FFMA R0, R0, 1.84467440737095516160e+19, RZ ;  /* 0x5f80000000008823 */ /* 0x000fe200000000ff */
[----:B------:R-:W-:Y:S01]  /*17d0*/  @!P0 MOV R15, 0xffffffc0 ;  /* 0xffffffc0000f8802 */ /* 0x000fe20000000f00 */
[----:B------:R-:W-:-:S03]  /*17e0*/  @!P1 FFMA R11, R11, 1.84467440737095516160e+19, RZ ;  /* 0x5f8000000b0b9823 */ /* 0x000fc600000000ff */
[----:B------:R-:W-:-:S07]  /*17f0*/  @!P1 IADD3 R15, PT, PT, R15, 0x40, RZ ;  /* 0x000000400f0f9810 */ /* 0x000fce0007ffe0ff */
.L_x_41:
[----:B------:R-:W-:Y:S01]  /*1800*/  LEA R16, R13, 0xc0800000, 0x17 ;  /* 0xc08000000d107811 */ /* 0x000fe200078eb8ff */
[----:B------:R-:W-:Y:S01]  /*1810*/  BSSY.RECONVERGENT B1, `(.L_x_46) ;  /* 0x0000036000017945 */ /* 0x000fe20003800200 */
[----:B------:R-:W-:Y:S02]  /*1820*/  IADD3 R19, PT, PT, R19, -0x7f, RZ ;  /* 0xffffff8113137810 */ /* 0x000fe40007ffe0ff */
[----:B------:R-:W-:-:S03]  /*1830*/  IADD3 R20, PT, PT, -R16, R11, RZ ;  /* 0x0000000b10147210 */ /* 0x000fc60007ffe1ff */
[C---:B------:R-:W-:Y:S01]  /*1840*/  IMAD R0, R19.reuse, -0x800000, R0 ;  /* 0xff80000013007824 */ /* 0x040fe200078e0200 */
[----:B------:R0:W1:Y:S01]  /*1850*/  MUFU.RCP R11, R20 ;  /* 0x00000014000b7308 */ /* 0x0000620000001000 */
[----:B------:R-:W-:Y:S01]  /*1860*/  FADD.FTZ R17, -R20, -RZ ;  /* 0x800000ff14117221 */ /* 0x000fe20000010100 */
[----:B0-----:R-:W-:-:S04]  /*1870*/  IADD3 R20, PT, PT, R19, 0x7f, -R13 ;  /* 0x0000007f13147810 */ /* 0x001fc80007ffe80d */
[----:B------:R-:W-:Y:S01]  /*1880*/  IADD3 R20, PT, PT, R20, R15, RZ ;  /* 0x0000000f14147210 */ /* 0x000fe20007ffe0ff */
[----:B-1----:R-:W-:-:S04]  /*1890*/  FFMA R16, R11, R17, 1 ;  /* 0x3f8000000b107423 */ /* 0x002fc80000000011 */
[----:B------:R-:W-:-:S04]  /*18a0*/  FFMA R11, R11, R16, R11 ;  /* 0x000000100b0b7223 */ /* 0x000fc8000000000b */
[----:B------:R-:W-:-:S04]  /*18b0*/  FFMA R16, R0, R11, RZ ;  /* 0x0000000b00107223 */ /* 0x000fc800000000ff */
[----:B------:R-:W-:-:S04]  /*18c0*/  FFMA R21, R17, R16, R0 ;  /* 0x0000001011157223 */ /* 0x000fc80000000000 */
[----:B------:R-:W-:-:S04]  /*18d0*/  FFMA R16, R11, R21, R16 ;  /* 0x000000150b107223 */ /* 0x000fc80000000010 */
[----:B------:R-:W-:-:S04]  /*18e0*/  FFMA R17, R17, R16, R0 ;  /* 0x0000001011117223 */ /* 0x000fc80000000000 */
[----:B------:R-:W-:-:S05]  /*18f0*/  FFMA R0, R11, R17, R16 ;  /* 0x000000110b007223 */ /* 0x000fca0000000010 */
[----:B------:R-:W-:-:S04]  /*1900*/  SHF.R.U32.HI R13, RZ, 0x17, R0 ;  /* 0x00000017ff0d7819 */ /* 0x000fc80000011600 */
[----:B------:R-:W-:-:S04]  /*1910*/  LOP3.LUT R13, R13, 0xff, RZ, 0xc0, !PT ;  /* 0x000000ff0d0d7812 */ /* 0x000fc800078ec0ff */
[----:B------:R-:W-:-:S04]  /*1920*/  IADD3 R19, PT, PT, R13, R20, RZ ;  /* 0x000000140d137210 */ /* 0x000fc80007ffe0ff */
[----:B------:R-:W-:-:S04]  /*1930*/  IADD3 R13, PT, PT, R19, -0x1, RZ ;  /* 0xffffffff130d7810 */ /* 0x000fc80007ffe0ff */
[----:B------:R-:W-:-:S13]  /*1940*/  ISETP.GE.U32.AND P0, PT, R13, 0xfe, PT ;  /* 0x000000fe0d00780c */ /* 0x000fda0003f06070 */
[----:B------:R-:W-:Y:S05]  /*1950*/  @!P0 BRA `(.L_x_47) ;  /* 0x0000000000808947 */ /* 0x000fea0003800000 */
[----:B------:R-:W-:-:S13]  /*1960*/  ISETP.GT.AND P0, PT, R19, 0xfe, PT ;  /* 0x000000fe1300780c */ /* 0x000fda0003f04270 */
[----:B------:R-:W-:Y:S05]  /*1970*/  @P0 BRA `(.L_x_48) ;  /* 0x00000000006c0947 */ /* 0x000fea0003800000 */
[----:B------:R-:W-:-:S13]  /*1980*/  ISETP.GE.AND P0, PT, R19, 0x1, PT ;  /* 0x000000011300780c */ /* 0x000fda0003f06270 */
[----:B------:R-:W-:Y:S05]  /*1990*/  @P0 BRA `(.L_x_49) ;  /* 0x0000000000740947 */ /* 0x000fea0003800000 */
[----:B------:R-:W-:Y:S02]  /*19a0*/  ISETP.GE.AND P0, PT, R19, -0x18, PT ;  /* 0xffffffe81300780c */ /* 0x000fe40003f06270 */
[----:B------:R-:W-:-:S11]  /*19b0*/  LOP3.LUT R0, R0, 0x80000000, RZ, 0xc0, !PT ;  /* 0x8000000000007812 */ /* 0x000fd600078ec0ff */
[----:B------:R-:W-:Y:S05]  /*19c0*/  @!P0 BRA `(.L_x_49) ;  /* 0x0000000000688947 */ /* 0x000fea0003800000 */
[-CC-:B------:R-:W-:Y:S01]  /*19d0*/  FFMA.RZ R13, R11, R17.reuse, R16.reuse ;  /* 0x000000110b0d7223 */ /* 0x180fe2000000c010 */
[C---:B------:R-:W-:Y:S02]  /*19e0*/  IADD3 R20, PT, PT, R19.reuse, 0x20, RZ ;  /* 0x0000002013147810 */ /* 0x040fe40007ffe0ff */
[----:B------:R-:W-:Y:S02]  /*19f0*/  ISETP.NE.AND P3, PT, R19, RZ, PT ;  /* 0x000000ff1300720c */ /* 0x000fe40003f65270 */
[----:B------:R-:W-:Y:S01]  /*1a00*/  LOP3.LUT R15, R13, 0x7fffff, RZ, 0xc0, !PT ;  /* 0x007fffff0d0f7812 */ /* 0x000fe200078ec0ff */
[CCC-:B------:R-:W-:Y:S01]  /*1a10*/  FFMA.RP R13, R11.reuse, R17.reuse, R16.reuse ;  /* 0x000000110b0d7223 */ /* 0x1c0fe20000008010 */
[----:B------:R-:W-:Y:S01]  /*1a20*/  FFMA.RM R16, R11, R17, R16 ;  /* 0x000000110b107223 */ /* 0x000fe20000004010 */
[----:B------:R-:W-:Y:S02]  /*1a30*/  ISETP.NE.AND P1, PT, R19, RZ, PT ;  /* 0x000000ff1300720c */ /* 0x000fe40003f25270 */
[----:B------:R-:W-:-:S02]  /*1a40*/  LOP3.LUT R15, R15, 0x800000, RZ, 0xfc, !PT ;  /* 0x008000000f0f7812 */ /* 0x000fc400078efcff */
[----:B------:R-:W-:Y:S02]  /*1a50*/  IADD3 R11, PT, PT, -R19, RZ, RZ ;  /* 0x000000ff130b7210 */ /* 0x000fe40007ffe1ff */
[----:B------:R-:W-:Y:S02]  /*1a60*/  SHF.L.U32 R20, R15, R20, RZ ;  /* 0x000000140f147219 */ /* 0x000fe400000006ff */
[----:B------:R-:W-:Y:S02]  /*1a70*/  FSETP.NEU.FTZ.AND P0, PT, R13, R16, PT ;  /* 0x000000100d00720b */ /* 0x000fe40003f1d000 */
[----:B------:R-:W-:Y:S02]  /*1a80*/  SEL R16, R11, RZ, P3 ;  /* 0x000000ff0b107207 */ /* 0x000fe40001800000 */
[----:B------:R-:W-:Y:S02]  /*1a90*/  ISETP.NE.AND P1, PT, R20, RZ, P1 ;  /* 0x000000ff1400720c */ /* 0x000fe40000f25270 */
[----:B------:R-:W-:-:S02]  /*1aa0*/  SHF.R.U32.HI R16, RZ, R16, R15 ;  /* 0x00000010ff107219 */ /* 0x000fc4000001160f */
[----:B------:R-:W-:Y:S02]  /*1ab0*/  PLOP3.LUT P0, PT, P0, P1, PT, 0xf8, 0x8f ;  /* 0x00000000008f781c */ /* 0x000fe40000703f70 */
[----:B------:R-:W-:Y:S02]  /*1ac0*/  SHF.R.U32.HI R20, RZ, 0x1, R16 ;  /* 0x00000001ff147819 */ /* 0x000fe40000011610 */
[----:B------:R-:W-:-:S04]  /*1ad0*/  SEL R11, RZ, 0x1, !P0 ;  /* 0x00000001ff0b7807 */ /* 0x000fc80004000000 */
[----:B------:R-:W-:-:S04]  /*1ae0*/  LOP3.LUT R11, R11, 0x1, R20, 0xf8, !PT ;  /* 0x000000010b0b7812 */ /* 0x000fc800078ef814 */
[----:B------:R-:W-:-:S04]  /*1af0*/  LOP3.LUT R11, R11, R16, RZ, 0xc0, !PT ;  /* 0x000000100b0b7212 */ /* 0x000fc800078ec0ff */
[----:B------:R-:W-:-:S04]  /*1b00*/  IADD3 R11, PT, PT, R20, R11, RZ ;  /* 0x0000000b140b7210 */ /* 0x000fc80007ffe0ff */
[----:B------:R-:W-:Y:S01]  /*1b10*/  LOP3.LUT R0, R11, R0, RZ, 0xfc, !PT ;  /* 0x000000000b007212 */ /* 0x000fe200078efcff */
[----:B------:R-:W-:Y:S06]  /*1b20*/  BRA `(.L_x_49) ;  /* 0x0000000000107947 */ /* 0x000fec0003800000 */
.L_x_48:
[----:B------:R-:W-:-:S04]  /*1b30*/  LOP3.LUT R0, R0, 0x80000000, RZ, 0xc0, !PT ;  /* 0x8000000000007812 */ /* 0x000fc800078ec0ff */
[----:B------:R-:W-:Y:S01]  /*1b40*/  LOP3.LUT R0, R0, 0x7f800000, RZ, 0xfc, !PT ;  /* 0x7f80000000007812 */ /* 0x000fe200078efcff */
[----:B------:R-:W-:Y:S06]  /*1b50*/  BRA `(.L_x_49) ;  /* 0x0000000000047947 */ /* 0x000fec0003800000 */
.L_x_47:
[----:B------:R-:W-:-:S07]  /*1b60*/  LEA R0, R20, R0, 0x17 ;  /* 0x0000000014007211 */ /* 0x000fce00078eb8ff */
.L_x_49:
[----:B------:R-:W-:Y:S05]  /*1b70*/  BSYNC.RECONVERGENT B1 ;  /* 0x0000000000017941 */ /* 0x000fea0003800200 */
.L_x_46:
[----:B------:R-:W-:Y:S05]  /*1b80*/  BRA `(.L_x_50) ;  /* 0x0000000000207947 */ /* 0x000fea0003800000 */
.L_x_45:
[----:B------:R-:W-:-:S04]  /*1b90*/  LOP3.LUT R0, R11, 0x80000000, R0, 0x48, !PT ;  /* 0x800000000b007812 */ /* 0x000fc800078e4800 */
[----:B------:R-:W-:Y:S01]  /*1ba0*/  LOP3.LUT R0, R0, 0x7f800000, RZ, 0xfc, !PT ;  /* 0x7f80000000007812 */ /* 0x000fe200078efcff */
[----:B------:R-:W-:Y:S06]  /*1bb0*/  BRA `(.L_x_50) ;  /* 0x0000000000147947 */ /* 0x000fec0003800000 */
.L_x_44:
[----:B------:R-:W-:Y:S01]  /*1bc0*/  LOP3.LUT R0, R11, 0x80000000, R0, 0x48, !PT ;  /* 0x800000000b007812 */ /* 0x000fe200078e4800 */
[----:B------:R-:W-:Y:S06]  /*1bd0*/  BRA `(.L_x_50) ;  /* 0x00000000000c7947 */ /* 0x000fec0003800000 */
.L_x_43:
[----:B------:R-:W0:Y:S01]  /*1be0*/  MUFU.RSQ R0, -QNAN ;  /* 0xffc0000000007908 */ /* 0x000e220000001400 */
[----:B------:R-:W-:Y:S05]  /*1bf0*/  BRA `(.L_x_50) ;  /* 0x0000000000047947 */ /* 0x000fea0003800000 */
.L_x_42:
[----:B------:R-:W-:-:S07]  /*1c00*/  FADD.FTZ R0, R0, R11 ;  /* 0x0000000b00007221 */ /* 0x000fce0000010000 */
.L_x_50:
[----:B------:R-:W-:Y:S05]  /*1c10*/  BSYNC.RECONVERGENT B0 ;  /* 0x0000000000007941 */ /* 0x000fea0003800200 */
.L_x_40:
[----:B------:R-:W-:Y:S01]  /*1c20*/  HFMA2 R15, -RZ, RZ, 0, 0 ;  /* 0x00000000ff0f7431 */ /* 0x000fe200000001ff */
[----:B0-----:R-:W-:-:S03]  /*1c30*/  MOV R13, R0 ;  /* 0x00000000000d7202 */ /* 0x001fc60000000f00 */
[----:B------:R-:W-:Y:S05]  /*1c40*/  RET.REL.NODEC R14 `(_Z16matrixColumnNormPfS_S_S_iii) ;  /* 0xffffffe00eec7950 */ /* 0x000fea0003c3ffff */
.L_x_51:
[----:B------:R-:W-:-:S00]  /*1c50*/  BRA `(.L_x_51) ;  /* 0xfffffffc00fc7947 */ /* 0x000fc0000383ffff */
[----:B------:R-:W-:-:S00]  /*1c60*/  NOP ;  /* 0x0000000000007918 */ /* 0x000fc00000000000 */
        /* <DEDUP_REMOVED lines=9> */
.L_x_98:


//--------------------- .text._Z12calculate_SDPfS_S_ii --------------------------
	.section	.text._Z12calculate_SDPfS_S_ii,"ax",@progbits
	.align	128
        .global         _Z12calculate_SDPfS_S_ii
        .type           _Z12calculate_SDPfS_S_ii,@function
        .size           _Z12calculate_SDPfS_S_ii,(.L_x_99 - _Z12calculate_SDPfS_S_ii)
        .other          _Z12calculate_SDPfS_S_ii,@"STO_CUDA_ENTRY STV_DEFAULT"
_Z12calculate_SDPfS_S_ii:
.text._Z12calculate_SDPfS_S_ii:
[----:B------:R-:W-:Y:S01]  /*0000*/  LDC R1, c[0x0][0x37c] ;  /* 0x0000df00ff017b82 */ /* 0x000fe20000000800 */
[----:B------:R-:W0:Y:S01]  /*0010*/  S2R R2, SR_CTAID.X ;  /* 0x0000000000027919 */ /* 0x000e220000002500 */
[----:B------:R-:W0:Y:S06]  /*0020*/  LDCU UR4, c[0x0][0x360] ;  /* 0x00006c00ff0477ac */ /* 0x000e2c0008000800 */
[----:B------:R-:W1:Y:S01]  /*0030*/  S2UR UR5, SR_CTAID.Y ;  /* 0x00000000000579c3 */ /* 0x000e620000002600 */
[----:B------:R-:W0:Y:S01]  /*0040*/  S2R R3, SR_TID.X ;  /* 0x0000000000037919 */ /* 0x000e220000002100 */
[----:B------:R-:W2:Y:S01]  /*0050*/  LDCU UR8, c[0x0][0x398] ;  /* 0x00007300ff0877ac */ /* 0x000ea20008000800 */
[----:B------:R-:W1:Y:S01]  /*0060*/  S2R R0, SR_TID.Y ;  /* 0x0000000000007919 */ /* 0x000e620000002200 */
[----:B------:R-:W3:Y:S04]  /*0070*/  LDCU.64 UR12, c[0x0][0x358] ;  /* 0x00006b00ff0c77ac */ /* 0x000ee80008000a00 */
[----:B------:R-:W1:Y:S08]  /*0080*/  LDC R5, c[0x0][0x364] ;  /* 0x0000d900ff057b82 */ /* 0x000e700000000800 */
[----:B------:R-:W4:Y:S08]  /*0090*/  LDC.64 R10, c[0x0][0x388] ;  /* 0x0000e200ff0a7b82 */ /* 0x000f300000000a00 */
[----:B------:R-:W5:Y:S01]  /*00a0*/  LDC.64 R8, c[0x0][0x380] ;  /* 0x0000e000ff087b82 */ /* 0x000f620000000a00 */
[----:B0-----:R-:W-:-:S02]  /*00b0*/  IMAD R3, R2, UR4, R3 ;  /* 0x0000000402037c24 */ /* 0x001fc4000f8e0203 */
[----:B-1----:R-:W-:Y:S02]  /*00c0*/  IMAD R4, R5, UR5, R0 ;  /* 0x0000000505047c24 */ /* 0x002fe4000f8e0200 */
[----:B----4-:R-:W-:-:S04]  /*00d0*/  IMAD.WIDE.U32 R10, R2, 0x4, R10 ;  /* 0x00000004020a7825 */ /* 0x010fc800078e000a */
[----:B--2---:R-:W-:-:S04]  /*00e0*/  IMAD R3, R4, UR8, R3 ;  /* 0x0000000804037c24 */ /* 0x004fc8000f8e0203 */
[----:B-----5:R-:W-:Y:S01]  /*00f0*/  IMAD.WIDE.U32 R8, R3, 0x4, R8 ;  /* 0x0000000403087825 */ /* 0x020fe200078e0008 */
[----:B------:R-:W-:Y:S06]  /*0100*/  BAR.SYNC.DEFER_BLOCKING 0x0 ;  /* 0x0000000000007b1d */ /* 0x000fec0000010000 */
[----:B---3--:R-:W2:Y:S04]  /*0110*/  LDG.E R3, desc[UR12][R10.64] ;  /* 0x0000000c0a037981 */ /* 0x008ea8000c1e1900 */
[----:B------:R-:W2:Y:S01]  /*0120*/  LDG.E R4, desc[UR12][R8.64] ;  /* 0x0000000c08047981 */ /* 0x000ea2000c1e1900 */
[----:B------:R-:W-:Y:S01]  /*0130*/  BSSY.RECONVERGENT B0, `(.L_x_52) ;  /* 0x0000046000007945 */ /* 0x000fe20003800200 */
[----:B------:R-:W-:-:S02]  /*0140*/  HFMA2 R6, -RZ, RZ, 1.875, 0 ;  /* 0x3f800000ff067431 */ /* 0x000fc400000001ff */
[----:B--2---:R-:W-:-:S05]  /*0150*/  FADD R4, R4, -R3 ;  /* 0x8000000304047221 */ /* 0x004fca0000000000 */
[----:B------:R-:W-:-:S13]  /*0160*/  FSETP.NEU.AND P0, PT, R4, 1, PT ;  /* 0x3f8000000400780b */ /* 0x000fda0003f0d000 */
[----:B------:R-:W-:Y:S05]  /*0170*/  @!P0 BRA `(.L_x_53) ;  /* 0x0000000400048947 */ /* 0x000fea0003800000 */
[----:B------:R-:W-:-:S13]  /*0180*/  FSETP.NAN.AND P0, PT, |R4|, |R4|, PT ;  /* 0x400000040400720b */ /* 0x000fda0003f08200 */
[----:B------:R-:W-:Y:S01]  /*0190*/  @P0 FADD R6, R4, 2 ;  /* 0x4000000004060421 */ /* 0x000fe20000000000 */
[----:B------:R-:W-:Y:S06]  /*01a0*/  @P0 BRA `(.L_x_53) ;  /* 0x0000000000f80947 */ /* 0x000fec0003800000 */
[C---:B------:R-:W-:Y:S01]  /*01b0*/  FMUL R5, |R4|.reuse, 16777216 ;  /* 0x4b80000004057820 */ /* 0x040fe20000400200 */
[----:B------:R-:W-:Y:S02]  /*01c0*/  FSETP.GEU.AND P0, PT, |R4|, 1.175494350822287508e-38, PT ;  /* 0x008000000400780b */ /* 0x000fe40003f0e200 */
[----:B------:R-:W-:Y:S02]  /*01d0*/  MOV R11, 0x3a2c32e4 ;  /* 0x3a2c32e4000b7802 */ /* 0x000fe40000000f00 */
[----:B------:R-:W-:-:S04]  /*01e0*/  FSEL R5, R5, |R4|, !P0 ;  /* 0x4000000405057208 */ /* 0x000fc80004000000 */
[----:B------:R-:W-:-:S04]  /*01f0*/  IADD3 R6, PT, PT, R5, -0x3f3504f3, RZ ;  /* 0xc0cafb0d05067810 */ /* 0x000fc80007ffe0ff */
[----:B------:R-:W-:-:S04]  /*0200*/  LOP3.LUT R6, R6, 0xff800000, RZ, 0xc0, !PT ;  /* 0xff80000006067812 */ /* 0x000fc800078ec0ff */
[-C--:B------:R-:W-:Y:S02]  /*0210*/  IADD3 R5, PT, PT, R5, -R6.reuse, RZ ;  /* 0x8000000605057210 */ /* 0x080fe40007ffe0ff */
[----:B------:R-:W-:-:S03]  /*0220*/  I2FP.F32.S32 R6, R6 ;  /* 0x0000000600067245 */ /* 0x000fc60000201400 */
[C---:B------:R-:W-:Y:S01]  /*0230*/  FADD R8, R5.reuse, 1 ;  /* 0x3f80000005087421 */ /* 0x040fe20000000000 */
[----:B------:R-:W-:Y:S01]  /*0240*/  FADD R7, R5, -1 ;  /* 0xbf80000005077421 */ /* 0x000fe20000000000 */
[----:B------:R-:W-:Y:S02]  /*0250*/  FSEL R5, RZ, -24, P0 ;  /* 0xc1c00000ff057808 */ /* 0x000fe40000000000 */
[----:B------:R-:W-:Y:S01]  /*0260*/  FSETP.NEU.AND P0, PT, |R4|, +INF , PT ;  /* 0x7f8000000400780b */ /* 0x000fe20003f0d200 */
[----:B------:R-:W-:Y:S01]  /*0270*/  FADD R9, R7, R7 ;  /* 0x0000000707097221 */ /* 0x000fe20000000000 */
[----:B------:R-:W0:Y:S01]  /*0280*/  MUFU.RCP R8, R8 ;  /* 0x0000000800087308 */ /* 0x000e220000001000 */
[----:B------:R-:W-:Y:S01]  /*0290*/  FFMA R5, R6, 1.1920928955078125e-07, R5 ;  /* 0x3400000006057823 */ /* 0x000fe20000000005 */
[----:B------:R-:W-:-:S13]  /*02a0*/  FSETP.NEU.AND P0, PT, R4, RZ, P0 ;  /* 0x000000ff0400720b */ /* 0x000fda000070d000 */
[----:B------:R-:W-:Y:S01]  /*02b0*/  @!P0 FADD R4, R4, R4 ;  /* 0x0000000404048221 */ /* 0x000fe20000000000 */
[----:B0-----:R-:W-:-:S04]  /*02c0*/  FMUL R10, R8, R9 ;  /* 0x00000009080a7220 */ /* 0x001fc80000400000 */
[----:B------:R-:W-:Y:S01]  /*02d0*/  FADD R9, R7, -R10 ;  /* 0x8000000a07097221 */ /* 0x000fe20000000000 */
[CC--:B------:R-:W-:Y:S01]  /*02e0*/  FMUL R6, R10.reuse, R10.reuse ;  /* 0x0000000a0a067220 */ /* 0x0c0fe20000400000 */
[----:B------:R-:W-:Y:S02]  /*02f0*/  FFMA R14, R10, 1.4426950216293334961, R5 ;  /* 0x3fb8aa3b0a0e7823 */ /* 0x000fe40000000005 */
[----:B------:R-:W-:Y:S01]  /*0300*/  FADD R12, R9, R9 ;  /* 0x00000009090c7221 */ /* 0x000fe20000000000 */
[C---:B------:R-:W-:Y:S01]  /*0310*/  FFMA R9, R6.reuse, R11, 0.0032181653659790754318 ;  /* 0x3b52e7db06097423 */ /* 0x040fe2000000000b */
[----:B------:R-:W-:Y:S02]  /*0320*/  FADD R5, R5, -R14 ;  /* 0x8000000e05057221 */ /* 0x000fe40000000000 */
[----:B------:R-:W-:Y:S01]  /*0330*/  FFMA R7, R7, -R10, R12 ;  /* 0x8000000a07077223 */ /* 0x000fe2000000000c */
[----:B------:R-:W-:Y:S01]  /*0340*/  FFMA R9, R6, R9, 0.018033718690276145935 ;  /* 0x3c93bb7306097423 */ /* 0x000fe20000000009 */
[----:B------:R-:W-:-:S02]  /*0350*/  FFMA R12, R10, 1.4426950216293334961, R5 ;  /* 0x3fb8aa3b0a0c7823 */ /* 0x000fc40000000005 */
[----:B------:R-:W-:Y:S01]  /*0360*/  FMUL R7, R8, R7 ;  /* 0x0000000708077220 */ /* 0x000fe20000400000 */
[----:B------:R-:W-:-:S03]  /*0370*/  FFMA R9, R6, R9, 0.12022458761930465698 ;  /* 0x3df6384f06097423 */ /* 0x000fc60000000009 */
[----:B------:R-:W-:Y:S01]  /*0380*/  FFMA R5, R7, 1.4426950216293334961, R12 ;  /* 0x3fb8aa3b07057823 */ /* 0x000fe2000000000c */
[----:B------:R-:W-:-:S03]  /*0390*/  FMUL R9, R6, R9 ;  /* 0x0000000906097220 */ /* 0x000fc60000400000 */
[----:B------:R-:W-:Y:S01]  /*03a0*/  FFMA R8, R10, 1.9251366722983220825e-08, R5 ;  /* 0x32a55e340a087823 */ /* 0x000fe20000000005 */
[----:B------:R-:W-:-:S04]  /*03b0*/  FMUL R6, R9, 3 ;  /* 0x4040000009067820 */ /* 0x000fc80000400000 */
[----:B------:R-:W-:Y:S01]  /*03c0*/  FFMA R6, R7, R6, R8 ;  /* 0x0000000607067223 */ /* 0x000fe20000000008 */
[----:B------:R-:W-:-:S03]  /*03d0*/  HFMA2 R8, -RZ, RZ, 0.64013671875, -15.109375 ;  /* 0x391fcb8eff087431 */ /* 0x000fc600000001ff */
[----:B------:R-:W-:-:S04]  /*03e0*/  FFMA R9, R10, R9, R6 ;  /* 0x000000090a097223 */ /* 0x000fc80000000006 */
[----:B------:R-:W-:-:S04]  /*03f0*/  FADD R5, R14, R9 ;  /* 0x000000090e057221 */ /* 0x000fc80000000000 */
[----:B------:R-:W-:Y:S01]  /*0400*/  FMUL R6, R5, 2 ;  /* 0x4000000005067820 */ /* 0x000fe20000400000 */
[----:B------:R-:W-:-:S03]  /*0410*/  FADD R14, -R14, R5 ;  /* 0x000000050e0e7221 */ /* 0x000fc60000000100 */
[----:B------:R-:W0:Y:S01]  /*0420*/  FRND R7, R6 ;  /* 0x0000000600077307 */ /* 0x000e220000201000 */
[----:B------:R-:W-:Y:S01]  /*0430*/  FADD R14, R9, -R14 ;  /* 0x8000000e090e7221 */ /* 0x000fe20000000000 */
[----:B------:R-:W-:Y:S01]  /*0440*/  FFMA R5, R5, 2, -R6 ;  /* 0x4000000005057823 */ /* 0x000fe20000000806 */
[----:B------:R-:W-:-:S03]  /*0450*/  FSETP.GT.AND P2, PT, |R6|, 152, PT ;  /* 0x431800000600780b */ /* 0x000fc60003f44200 */
[----:B------:R-:W-:Y:S01]  /*0460*/  FFMA R14, R14, 2, R5 ;  /* 0x400000000e0e7823 */ /* 0x000fe20000000005 */
[----:B0-----:R-:W-:Y:S01]  /*0470*/  FADD R5, R6, -R7 ;  /* 0x8000000706057221 */ /* 0x001fe20000000000 */
[----:B------:R-:W-:-:S03]  /*0480*/  FSETP.GT.AND P1, PT, R7, RZ, PT ;  /* 0x000000ff0700720b */ /* 0x000fc60003f24000 */
[----:B------:R-:W-:Y:S01]  /*0490*/  FADD R5, R5, R14 ;  /* 0x0000000e05057221 */ /* 0x000fe20000000000 */
[----:B------:R-:W-:Y:S02]  /*04a0*/  SEL R7, RZ, 0x83000000, P1 ;  /* 0x83000000ff077807 */ /* 0x000fe40000800000 */
[----:B------:R-:W-:Y:S01]  /*04b0*/  FSETP.GEU.AND P1, PT, R6, RZ, PT ;  /* 0x000000ff0600720b */ /* 0x000fe20003f2e000 */
[----:B------:R-:W-:Y:S01]  /*04c0*/  FFMA R8, R5, R8, 0.0013391353422775864601 ;  /* 0x3aaf85ed05087423 */ /* 0x000fe20000000008 */
[----:B------:R-:W-:-:S03]  /*04d0*/  IADD3 R9, PT, PT, R7, 0x7f000000, RZ ;  /* 0x7f00000007097810 */ /* 0x000fc60007ffe0ff */
[C---:B------:R-:W-:Y:S02]  /*04e0*/  FFMA R10, R5.reuse, R8, 0.0096188392490148544312 ;  /* 0x3c1d9856050a7423 */ /* 0x040fe40000000008 */
[----:B------:R0:W1:Y:S02]  /*04f0*/  F2I.NTZ R8, R6 ;  /* 0x0000000600087305 */ /* 0x0000640000203100 */
[----:B------:R-:W-:-:S04]  /*0500*/  FFMA R10, R5, R10, 0.055503588169813156128 ;  /* 0x3d6357bb050a7423 */ /* 0x000fc8000000000a */
[----:B------:R-:W-:Y:S01]  /*0510*/  FFMA R10, R5, R10, 0.24022644758224487305 ;  /* 0x3e75fdec050a7423 */ /* 0x000fe2000000000a */
[----:B0-----:R-:W-:-:S03]  /*0520*/  FSEL R6, RZ, +INF , !P1 ;  /* 0x7f800000ff067808 */ /* 0x001fc60004800000 */
[----:B------:R-:W-:-:S04]  /*0530*/  FFMA R10, R5, R10, 0.69314718246459960938 ;  /* 0x3f317218050a7423 */ /* 0x000fc8000000000a */
[----:B------:R-:W-:Y:S01]  /*0540*/  FFMA R10, R5, R10, 1 ;  /* 0x3f800000050a7423 */ /* 0x000fe2000000000a */
[----:B-1----:R-:W-:-:S03]  /*0550*/  LEA R8, R8, -R7, 0x17 ;  /* 0x8000000708087211 */ /* 0x002fc600078eb8ff */
[----:B------:R-:W-:-:S04]  /*0560*/  FMUL R9, R9, R10 ;  /* 0x0000000a09097220 */ /* 0x000fc80000400000 */
[----:B------:R-:W-:Y:S01]  /*0570*/  @!P2 FMUL R6, R8, R9 ;  /* 0x000000090806a220 */ /* 0x000fe20000400000 */
[----:B------:R-:W-:-:S07]  /*0580*/  @!P0 LOP3.LUT R6, R4, 0x7fffffff, RZ, 0xc0, !PT ;  /* 0x7fffffff04068812 */ /* 0x000fce00078ec0ff */
.L_x_53:
[----:B------:R-:W-:Y:S05]  /*0590*/  BSYNC.RECONVERGENT B0 ;  /* 0x0000000000007941 */ /* 0x000fea0003800200 */
.L_x_52:
[----:B------:R-:W0:Y:S01]  /*05a0*/  S2UR UR5, SR_CgaCtaId ;  /* 0x00000000000579c3 */ /* 0x000e220000008800 */
[----:B------:R-:W-:Y:S01]  /*05b0*/  UMOV UR4, 0x400 ;  /* 0x0000040000047882 */ /* 0x000fe20000000000 */
[----:B------:R-:W-:Y:S02]  /*05c0*/  UISETP.GE.AND UP0, UPT, UR8, 0x1, UPT ;  /* 0x000000010800788c */ /* 0x000fe4000bf06270 */
[----:B------:R-:W-:-:S04]  /*05d0*/  UIADD3 UR4, UPT, UPT, UR4, 0x10, URZ ;  /* 0x0000001004047890 */ /* 0x000fc8000fffe0ff */
[----:B0-----:R-:W-:-:S06]  /*05e0*/  ULEA UR5, UR5, UR4, 0x18 ;  /* 0x0000000405057291 */ /* 0x001fcc000f8ec0ff */
[----:B------:R-:W-:-:S05]  /*05f0*/  LEA R7, R0, UR5, 0x2 ;  /* 0x0000000500077c11 */ /* 0x000fca000f8e10ff */
[----:B------:R0:W-:Y:S01]  /*0600*/  STS [R7], R6 ;  /* 0x0000000607007388 */ /* 0x0001e20000000800 */
[----:B------:R-:W-:Y:S05]  /*0610*/  BRA.U !UP0, `(.L_x_54) ;  /* 0x00000005086c7547 */ /* 0x000fea000b800000 */
[----:B------:R-:W1:Y:S01]  /*0620*/  LDC.64 R4, c[0x0][0x380] ;  /* 0x0000e000ff047b82 */ /* 0x000e620000000a00 */
[----:B------:R-:W2:Y:S01]  /*0630*/  LDCU UR4, c[0x0][0x39c] ;  /* 0x00007380ff0477ac */ /* 0x000ea20008000800 */
[----:B------:R-:W3:Y:S01]  /*0640*/  LDCU.64 UR6, c[0x0][0x398] ;  /* 0x00007300ff0677ac */ /* 0x000ee20008000a00 */
[----:B------:R-:W-:Y:S01]  /*0650*/  UIMAD UR9, UR8, UR8, URZ ;  /* 0x00000008080972a4 */ /* 0x000fe2000f8e02ff */
[----:B--2---:R-:W-:Y:S01]  /*0660*/  IADD3 R15, PT, PT, R0, UR4, RZ ;  /* 0x00000004000f7c10 */ /* 0x004fe2000fffe0ff */
[----:B---3--:R-:W-:-:S10]  /*0670*/  UMOV UR4, URZ ;  /* 0x000000ff00047c82 */ /* 0x008fd40008000000 */
.L_x_59:
[----:B------:R-:W-:Y:S01]  /*0680*/  IADD3 R9, PT, PT, R15, UR4, RZ ;  /* 0x000000040f097c10 */ /* 0x000fe2000fffe0ff */
[----:B------:R-:W-:Y:S01]  /*0690*/  UMOV UR8, UR6 ;  /* 0x0000000600087c82 */ /* 0x000fe20008000000 */
[----:B------:R-:W-:Y:S01]  /*06a0*/  UIADD3 UR4, UPT, UPT, UR4, UR7, URZ ;  /* 0x0000000704047290 */ /* 0x000fe2000fffe0ff */
[----:B------:R-:W-:Y:S02]  /*06b0*/  BSSY.RECONVERGENT B0, `(.L_x_55) ;  /* 0x0000050000007945 */ /* 0x000fe40003800200 */
[----:B------:R-:W-:Y:S01]  /*06c0*/  IMAD R9, R9, UR8, R2 ;  /* 0x0000000809097c24 */ /* 0x000fe2000f8e0202 */
[----:B------:R-:W-:-:S04]  /*06d0*/  UISETP.GE.AND UP0, UPT, UR4, UR8, UPT ;  /* 0x000000080400728c */ /* 0x000fc8000bf06270 */
[----:B------:R-:W-:-:S13]  /*06e0*/  ISETP.GE.U32.AND P0, PT, R9, UR9, PT ;  /* 0x0000000909007c0c */ /* 0x000fda000bf06070 */
[----:B--2---:R-:W-:Y:S05]  /*06f0*/  @P0 BRA `(.L_x_56) ;  /* 0x00000004002c0947 */ /* 0x004fea0003800000 */
[----:B-1----:R-:W-:-:S05]  /*0700*/  IMAD.WIDE.U32 R10, R9, 0x4, R4 ;  /* 0x00000004090a7825 */ /* 0x002fca00078e0004 */
[----:B------:R-:W2:Y:S01]  /*0710*/  LDG.E R8, desc[UR12][R10.64] ;  /* 0x0000000c0a087981 */ /* 0x000ea2000c1e1900 */
[----:B------:R-:W-:Y:S01]  /*0720*/  BSSY.RECONVERGENT B1, `(.L_x_57) ;  /* 0x0000046000017945 */ /* 0x000fe20003800200 */
[----:B------:R-:W-:Y:S02]  /*0730*/  HFMA2 R9, -RZ, RZ, 1.875, 0 ;  /* 0x3f800000ff097431 */ /* 0x000fe400000001ff */
[----:B--2---:R-:W-:-:S05]  /*0740*/  FADD R8, -R3, R8 ;  /* 0x0000000803087221 */ /* 0x004fca0000000100 */
[----:B------:R-:W-:-:S13]  /*0750*/  FSETP.NEU.AND P0, PT, R8, 1, PT ;  /* 0x3f8000000800780b */ /* 0x000fda0003f0d000 */
[----:B------:R-:W-:Y:S05]  /*0760*/  @!P0 BRA `(.L_x_58) ;  /* 0x0000000400048947 */ /* 0x000fea0003800000 */
[----:B------:R-:W-:-:S13]  /*0770*/  FSETP.NAN.AND P0, PT, |R8|, |R8|, PT ;  /* 0x400000080800720b */ /* 0x000fda0003f08200 */
[----:B------:R-:W-:Y:S01]  /*0780*/  @P0 FADD R9, R8, 2 ;  /* 0x4000000008090421 */ /* 0x000fe20000000000 */
[----:B------:R-:W-:Y:S06]  /*0790*/  @P0 BRA `(.L_x_58) ;  /* 0x0000000000f80947 */ /* 0x000fec0003800000 */
[C---:B------:R-:W-:Y:S01]  /*07a0*/  FMUL R9, |R8|.reuse, 16777216 ;  /* 0x4b80000008097820 */ /* 0x040fe20000400200 */
[C---:B------:R-:W-:Y:S02]  /*07b0*/  FSETP.GEU.AND P0, PT, |R8|.reuse, 1.175494350822287508e-38, PT ;  /* 0x008000000800780b */ /* 0x040fe40003f0e200 */
[----:B------:R-:W-:Y:S02]  /*07c0*/  MOV R18, 0x3a2c32e4 ;  /* 0x3a2c32e400127802 */ /* 0x000fe40000000f00 */
[----:B------:R-:W-:Y:S02]  /*07d0*/  FSEL R9, R9, |R8|, !P0 ;  /* 0x4000000809097208 */ /* 0x000fe40004000000 */
[----:B------:R-:W-:Y:S02]  /*07e0*/  FSEL R11, RZ, -24, P0 ;  /* 0xc1c00000ff0b7808 */ /* 0x000fe40000000000 */
[----:B------:R-:W-:Y:S02]  /*07f0*/  IADD3 R10, PT, PT, R9, -0x3f3504f3, RZ ;  /* 0xc0cafb0d090a7810 */ /* 0x000fe40007ffe0ff */
[----:B------:R-:W-:-:S02]  /*0800*/  FSETP.NEU.AND P0, PT, |R8|, +INF , PT ;  /* 0x7f8000000800780b */ /* 0x000fc40003f0d200 */
[----:B------:R-:W-:Y:S02]  /*0810*/  LOP3.LUT R10, R10, 0xff800000, RZ, 0xc0, !PT ;  /* 0xff8000000a0a7812 */ /* 0x000fe400078ec0ff */
[----:B------:R-:W-:Y:S02]  /*0820*/  FSETP.NEU.AND P0, PT, R8, RZ, P0 ;  /* 0x000000ff0800720b */ /* 0x000fe4000070d000 */
[-C--:B------:R-:W-:Y:S02]  /*0830*/  IADD3 R9, PT, PT, R9, -R10.reuse, RZ ;  /* 0x8000000a09097210 */ /* 0x080fe40007ffe0ff */
[----:B------:R-:W-:-:S03]  /*0840*/  I2FP.F32.S32 R10, R10 ;  /* 0x0000000a000a7245 */ /* 0x000fc60000201400 */
[C---:B------:R-:W-:Y:S01]  /*0850*/  FADD R13, R9.reuse, 1 ;  /* 0x3f800000090d7421 */ /* 0x040fe20000000000 */
[----:B------:R-:W-:-:S04]  /*0860*/  FADD R14, R9, -1 ;  /* 0xbf800000090e7421 */ /* 0x000fc80000000000 */
[----:B------:R-:W-:Y:S01]  /*0870*/  FADD R12, R14, R14 ;  /* 0x0000000e0e0c7221 */ /* 0x000fe20000000000 */
[----:B------:R-:W1:Y:S01]  /*0880*/  MUFU.RCP R13, R13 ;  /* 0x0000000d000d7308 */ /* 0x000e620000001000 */
[----:B------:R-:W-:Y:S02]  /*0890*/  @!P0 FADD R8, R8, R8 ;  /* 0x0000000808088221 */ /* 0x000fe40000000000 */
[----:B-1----:R-:W-:Y:S01]  /*08a0*/  FMUL R9, R13, R12 ;  /* 0x0000000c0d097220 */ /* 0x002fe20000400000 */
[----:B------:R-:W-:-:S03]  /*08b0*/  FFMA R12, R10, 1.1920928955078125e-07, R11 ;  /* 0x340000000a0c7823 */ /* 0x000fc6000000000b */
        /* <DEDUP_REMOVED lines=21> */
[----:B------:R-:W1:Y:S01]  /*0a10*/  FRND R13, R12 ;  /* 0x0000000c000d7307 */ /* 0x000e620000201000 */
[----:B------:R-:W-:Y:S01]  /*0a20*/  FADD R10, R11, -R10 ;  /* 0x8000000a0b0a7221 */ /* 0x000fe20000000000 */
[----:B------:R-:W-:Y:S01]  /*0a30*/  FFMA R9, R9, 2, -R12 ;  /* 0x4000000009097823 */ /* 0x000fe2000000080c */
[----:B------:R-:W-:-:S03]  /*0a40*/  FSETP.GT.AND P2, PT, |R12|, 152, PT ;  /* 0x431800000c00780b */ /* 0x000fc60003f44200 */
[----:B------:R-:W-:Y:S02]  /*0a50*/  FFMA R10, R10, 2, R9 ;  /* 0x400000000a0a7823 */ /* 0x000fe40000000009 */
[----:B------:R-:W2:Y:S01]  /*0a60*/  F2I.NTZ R11, R12 ;  /* 0x0000000c000b7305 */ /* 0x000ea20000203100 */
[----:B-1----:R-:W-:Y:S01]  /*0a70*/  FADD R9, R12, -R13 ;  /* 0x8000000d0c097221 */ /* 0x002fe20000000000 */
[----:B------:R-:W-:-:S03]  /*0a80*/  FSETP.GT.AND P1, PT, R13, RZ, PT ;  /* 0x000000ff0d00720b */ /* 0x000fc60003f24000 */
[----:B------:R-:W-:-:S04]  /*0a90*/  FADD R9, R9, R10 ;  /* 0x0000000a09097221 */ /* 0x000fc80000000000 */
[----:B------:R-:W-:-:S04]  /*0aa0*/  FFMA R10, R9, R14, 0.0013391353422775864601 ;  /* 0x3aaf85ed090a7423 */ /* 0x000fc8000000000e */
[----:B------:R-:W-:-:S04]  /*0ab0*/  FFMA R10, R9, R10, 0.0096188392490148544312 ;  /* 0x3c1d9856090a7423 */ /* 0x000fc8000000000a */
[----:B------:R-:W-:-:S04]  /*0ac0*/  FFMA R10, R9, R10, 0.055503588169813156128 ;  /* 0x3d6357bb090a7423 */ /* 0x000fc8000000000a */
[C---:B------:R-:W-:Y:S01]  /*0ad0*/  FFMA R14, R9.reuse, R10, 0.24022644758224487305 ;  /* 0x3e75fdec090e7423 */ /* 0x040fe2000000000a */
[----:B------:R-:W-:Y:S02]  /*0ae0*/  SEL R10, RZ, 0x83000000, P1 ;  /* 0x83000000ff0a7807 */ /* 0x000fe40000800000 */
[----:B------:R-:W-:Y:S01]  /*0af0*/  FSETP.GEU.AND P1, PT, R12, RZ, PT ;  /* 0x000000ff0c00720b */ /* 0x000fe20003f2e000 */
[----:B------:R-:W-:Y:S01]  /*0b00*/  FFMA R14, R9, R14, 0.69314718246459960938 ;  /* 0x3f317218090e7423 */ /* 0x000fe2000000000e */
[----:B------:R-:W-:Y:S02]  /*0b10*/  IADD3 R13, PT, PT, R10, 0x7f000000, RZ ;  /* 0x7f0000000a0d7810 */ /* 0x000fe40007ffe0ff */
[----:B--2---:R-:W-:Y:S01]  /*0b20*/  LEA R11, R11, -R10, 0x17 ;  /* 0x8000000a0b0b7211 */ /* 0x004fe200078eb8ff */
[----:B------:R-:W-:Y:S01]  /*0b30*/  FFMA R14, R9, R14, 1 ;  /* 0x3f800000090e7423 */ /* 0x000fe2000000000e */
[----:B------:R-:W-:-:S03]  /*0b40*/  FSEL R9, RZ, +INF , !P1 ;  /* 0x7f800000ff097808 */ /* 0x000fc60004800000 */
[----:B------:R-:W-:-:S04]  /*0b50*/  FMUL R14, R13, R14 ;  /* 0x0000000e0d0e7220 */ /* 0x000fc80000400000 */
[----:B------:R-:W-:Y:S01]  /*0b60*/  @!P2 FMUL R9, R11, R14 ;  /* 0x0000000e0b09a220 */ /* 0x000fe20000400000 */
[----:B------:R-:W-:-:S07]  /*0b70*/  @!P0 LOP3.LUT R9, R8, 0x7fffffff, RZ, 0xc0, !PT ;  /* 0x7fffffff08098812 */ /* 0x000fce00078ec0ff */
.L_x_58:
[----:B------:R-:W-:Y:S05]  /*0b80*/  BSYNC.RECONVERGENT B1 ;  /* 0x0000000000017941 */ /* 0x000fea0003800200 */
.L_x_57:
[----:B0-----:R-:W-:-:S05]  /*0b90*/  FADD R6, R6, R9 ;  /* 0x0000000906067221 */ /* 0x001fca0000000000 */
[----:B------:R2:W-:Y:S02]  /*0ba0*/  STS [R7], R6 ;  /* 0x0000000607007388 */ /* 0x0005e40000000800 */
.L_x_56:
[----:B------:R-:W-:Y:S05]  /*0bb0*/  BSYNC.RECONVERGENT B0 ;  /* 0x0000000000007941 */ /* 0x000fea0003800200 */
.L_x_55:
[----:B------:R-:W-:Y:S05]  /*0bc0*/  BRA.U !UP0, `(.L_x_59) ;  /* 0xfffffff908ac7547 */ /* 0x000fea000b83ffff */
.L_x_54:
[----:B------:R-:W-:-:S13]  /*0bd0*/  ISETP.NE.AND P0, PT, R0, RZ, PT ;  /* 0x000000ff0000720c */ /* 0x000fda0003f05270 */
[----:B------:R-:W-:Y:S05]  /*0be0*/  @P0 EXIT ;  /* 0x000000000000094d */ /* 0x000fea0003800000 */
[----:B------:R-:W3:Y:S01]  /*0bf0*/  S2UR UR4, SR_CgaCtaId ;  /* 0x00000000000479c3 */ /* 0x000ee20000008800 */
[----:B------:R-:W-:Y:S01]  /*0c00*/  UMOV UR6, 0x400 ;  /* 0x0000040000067882 */ /* 0x000fe20000000000 */
[----:B------:R-:W4:Y:S01]  /*0c10*/  LDCU UR7, c[0x0][0x39c] ;  /* 0x00007380ff0777ac */ /* 0x000f220008000800 */
[----:B------:R-:W-:Y:S01]  /*0c20*/  MOV R3, RZ ;  /* 0x000000ff00037202 */ /* 0x000fe20000000f00 */
[----:B----4-:R-:W-:Y:S02]  /*0c30*/  UISETP.GE.AND UP0, UPT, UR7, 0x1, UPT ;  /* 0x000000010700788c */ /* 0x010fe4000bf06270 */
[----:B---3--:R-:W-:-:S09]  /*0c40*/  ULEA UR6, UR4, UR6, 0x18 ;  /* 0x0000000604067291 */ /* 0x008fd2000f8ec0ff */
[----:B------:R-:W-:Y:S01]  /*0c50*/  STS [UR6], RZ ;  /* 0x000000ffff007988 */ /* 0x000fe20008000806 */
[----:B------:R-:W-:Y:S05]  /*0c60*/  BRA.U !UP0, `(.L_x_60) ;  /* 0x0000000508247547 */ /* 0x000fea000b800000 */
[----:B------:R-:W-:Y:S01]  /*0c70*/  UISETP.GE.U32.AND UP1, UPT, UR7, 0x10, UPT ;  /* 0x000000100700788c */ /* 0x000fe2000bf26070 */
[----:B------:R-:W-:Y:S01]  /*0c80*/  HFMA2 R3, -RZ, RZ, 0, 0 ;  /* 0x00000000ff037431 */ /* 0x000fe200000001ff */
[----:B------:R-:W-:Y:S01]  /*0c90*/  ULOP3.LUT UR9, UR7, 0xf, URZ, 0xc0, !UPT ;  /* 0x0000000f07097892 */ /* 0x000fe2000f8ec0ff */
[----:B------:R-:W-:-:S03]  /*0ca0*/  UMOV UR4, URZ ;  /* 0x000000ff00047c82 */ /* 0x000fc60008000000 */
[----:B------:R-:W-:-:S03]  /*0cb0*/  UISETP.NE.AND UP0, UPT, UR9, URZ, UPT ;  /* 0x000000ff0900728c */ /* 0x000fc6000bf05270 */
[----:B------:R-:W-:Y:S08]  /*0cc0*/  BRA.U !UP1, `(.L_x_61) ;  /* 0x0000000109707547 */ /* 0x000ff0000b800000 */
[----:B------:R-:W-:Y:S01]  /*0cd0*/  ULOP3.LUT UR4, UR7, 0x7ffffff0, URZ, 0xc0, !UPT ;  /* 0x7ffffff007047892 */ /* 0x000fe2000f8ec0ff */
[----:B------:R-:W-:Y:S01]  /*0ce0*/  MOV R3, RZ ;  /* 0x000000ff00037202 */ /* 0x000fe20000000f00 */
[----:B------:R-:W-:Y:S02]  /*0cf0*/  UIADD3 UR10, UPT, UPT, UR5, 0x20, URZ ;  /* 0x00000020050a7890 */ /* 0x000fe4000fffe0ff */
[----:B------:R-:W-:-:S12]  /*0d00*/  UIADD3 UR11, UPT, UPT, -UR4, URZ, URZ ;  /* 0x000000ff040b7290 */ /* 0x000fd8000fffe1ff */
.L_x_62:
[----:B------:R-:W3:Y:S01]  /*0d10*/  LDS.128 R12, [UR10+-0x20] ;  /* 0xffffe00aff0c7984 */ /* 0x000ee20008000c00 */
[----:B------:R-:W-:-:S03]  /*0d20*/  UIADD3 UR11, UPT, UPT, UR11, 0x10, URZ ;  /* 0x000000100b0b7890 */ /* 0x000fc6000fffe0ff */
[----:B------:R-:W4:Y:S01]  /*0d30*/  LDS.128 R8, [UR10+-0x10] ;  /* 0xfffff00aff087984 */ /* 0x000f220008000c00 */
[----:B------:R-:W-:-:S03]  /*0d40*/  UISETP.NE.AND UP1, UPT, UR11, URZ, UPT ;  /* 0x000000ff0b00728c */ /* 0x000fc6000bf25270 */
[----:B012---:R-:W0:Y:S04]  /*0d50*/  LDS.128 R4, [UR10] ;  /* 0x0000000aff047984 */ /* 0x007e280008000c00 */
[----:B------:R-:W1:Y:S01]  /*0d60*/  LDS.128 R16, [UR10+0x10] ;  /* 0x0000100aff107984 */ /* 0x000e620008000c00 */
[----:B------:R-:W-:Y:S01]  /*0d70*/  UIADD3 UR10, UPT, UPT, UR10, 0x40, URZ ;  /* 0x000000400a0a7890 */ /* 0x000fe2000fffe0ff */
[----:B---3--:R-:W-:-:S04]  /*0d80*/  FADD R12, R12, R3 ;  /* 0x000000030c0c7221 */ /* 0x008fc80000000000 */
[----:B------:R-:W-:-:S04]  /*0d90*/  FADD R13, R13, R12 ;  /* 0x0000000c0d0d7221 */ /* 0x000fc80000000000 */
[----:B------:R-:W-:-:S04]  /*0da0*/  FADD R14, R14, R13 ;  /* 0x0000000d0e0e7221 */ /* 0x000fc80000000000 */
[----:B------:R-:W-:-:S04]  /*0db0*/  FADD R15, R15, R14 ;  /* 0x0000000e0f0f7221 */ /* 0x000fc80000000000 */
[----:B----4-:R-:W-:-:S04]  /*0dc0*/  FADD R8, R15, R8 ;  /* 0x000000080f087221 */ /* 0x010fc80000000000 */
[----:B------:R-:W-:-:S04]  /*0dd0*/  FADD R9, R9, R8 ;  /* 0x0000000809097221 */ /* 0x000fc80000000000 */
[----:B------:R-:W-:-:S04]  /*0de0*/  FADD R10, R10, R9 ;  /* 0x000000090a0a7221 */ /* 0x000fc80000000000 */
[----:B------:R-:W-:-:S04]  /*0df0*/  FADD R11, R11, R10 ;  /* 0x0000000a0b0b7221 */ /* 0x000fc80000000000 */
[----:B0-----:R-:W-:-:S04]  /*0e00*/  FADD R4, R11, R4 ;  /* 0x000000040b047221 */ /* 0x001fc80000000000 */
[----:B------:R-:W-:-:S04]  /*0e10*/  FADD R5, R5, R4 ;  /* 0x0000000405057221 */ /* 0x000fc80000000000 */
[----:B------:R-:W-:-:S04]  /*0e20*/  FADD R6, R6, R5 ;  /* 0x0000000506067221 */ /* 0x000fc80000000000 */
[----:B------:R-:W-:-:S04]  /*0e30*/  FADD R7, R7, R6 ;  /* 0x0000000607077221 */ /* 0x000fc80000000000 */
[----:B-1----:R-:W-:-:S04]  /*0e40*/  FADD R16, R7, R16 ;  /* 0x0000001007107221 */ /* 0x002fc80000000000 */
[----:B------:R-:W-:-:S04]  /*0e50*/  FADD R17, R17, R16 ;  /* 0x0000001011117221 */ /* 0x000fc80000000000 */
[----:B------:R-:W-:-:S04]  /*0e60*/  FADD R18, R18, R17 ;  /* 0x0000001112127221 */ /* 0x000fc80000000000 */
[----:B------:R-:W-:Y:S01]  /*0e70*/  FADD R3, R19, R18 ;  /* 0x0000001213037221 */ /* 0x000fe20000000000 */
[----:B------:R-:W-:Y:S06]  /*0e80*/  BRA.U UP1, `(.L_x_62) ;  /* 0xfffffffd01a07547 */ /* 0x000fec000b83ffff */
.L_x_61:
[----:B------:R-:W-:Y:S05]  /*0e90*/  BRA.U !UP0, `(.L_x_63) ;  /* 0x0000000108947547 */ /* 0x000fea000b800000 */
[----:B------:R-:W-:Y:S02]  /*0ea0*/  UISETP.GE.U32.AND UP0, UPT, UR9, 0x8, UPT ;  /* 0x000000080900788c */ /* 0x000fe4000bf06070 */
[----:B------:R-:W-:-:S04]  /*0eb0*/  ULOP3.LUT UR10, UR7, 0x7, URZ, 0xc0, !UPT ;  /* 0x00000007070a7892 */ /* 0x000fc8000f8ec0ff */
[----:B------:R-:W-:-:S03]  /*0ec0*/  UISETP.NE.AND UP1, UPT, UR10, URZ, UPT ;  /* 0x000000ff0a00728c */ /* 0x000fc6000bf25270 */
[----:B------:R-:W-:Y:S08]  /*0ed0*/  BRA.U !UP0, `(.L_x_64) ;  /* 0x0000000108307547 */ /* 0x000ff0000b800000 */
[----:B------:R-:W-:Y:S02]  /*0ee0*/  ULEA UR9, UR4, UR5, 0x2 ;  /* 0x0000000504097291 */ /* 0x000fe4000f8e10ff */
[----:B------:R-:W-:-:S07]  /*0ef0*/  UIADD3 UR4, UPT, UPT, UR4, 0x8, URZ ;  /* 0x0000000804047890 */ /* 0x000fce000fffe0ff */
[----:B------:R-:W3:Y:S04]  /*0f00*/  LDS.128 R8, [UR9] ;  /* 0x00000009ff087984 */ /* 0x000ee80008000c00 */
[----:B012---:R-:W0:Y:S01]  /*0f10*/  LDS.128 R4, [UR9+0x10] ;  /* 0x00001009ff047984 */ /* 0x007e220008000c00 */
[----:B---3--:R-:W-:-:S04]  /*0f20*/  FADD R8, R3, R8 ;  /* 0x0000000803087221 */ /* 0x008fc80000000000 */
[----:B------:R-:W-:-:S04]  /*0f30*/  FADD R9, R8, R9 ;  /* 0x0000000908097221 */ /* 0x000fc80000000000 */
[----:B------:R-:W-:-:S04]  /*0f40*/  FADD R10, R9, R10 ;  /* 0x0000000a090a7221 */ /* 0x000fc80000000000 */
[----:B------:R-:W-:-:S04]  /*0f50*/  FADD R11, R10, R11 ;  /* 0x0000000b0a0b7221 */ /* 0x000fc80000000000 */
[----:B0-----:R-:W-:-:S04]  /*0f60*/  FADD R4, R11, R4 ;  /* 0x000000040b047221 */ /* 0x001fc80000000000 */
[----:B------:R-:W-:-:S04]  /*0f70*/  FADD R5, R4, R5 ;  /* 0x0000000504057221 */ /* 0x000fc80000000000 */
[----:B------:R-:W-:-:S04]  /*0f80*/  FADD R6, R5, R6 ;  /* 0x0000000605067221 */ /* 0x000fc80000000000 */
[----:B------:R-:W-:-:S07]  /*0f90*/  FADD R3, R6, R7 ;  /* 0x0000000706037221 */ /* 0x000fce0000000000 */
.L_x_64:
[----:B------:R-:W-:Y:S05]  /*0fa0*/  BRA.U !UP1, `(.L_x_63) ;  /* 0x0000000109507547 */ /* 0x000fea000b800000 */
[----:B------:R-:W-:Y:S02]  /*0fb0*/  UISETP.GE.U32.AND UP0, UPT, UR10, 0x4, UPT ;  /* 0x000000040a00788c */ /* 0x000fe4000bf06070 */
[----:B------:R-:W-:-:S04]  /*0fc0*/  ULOP3.LUT UR7, UR7, 0x3, URZ, 0xc0, !UPT ;  /* 0x0000000307077892 */ /* 0x000fc8000f8ec0ff */
[----:B------:R-:W-:-:S03]  /*0fd0*/  UISETP.NE.AND UP1, UPT, UR7, URZ, UPT ;  /* 0x000000ff0700728c */ /* 0x000fc6000bf25270 */
[----:B------:R-:W-:Y:S08]  /*0fe0*/  BRA.U !UP0, `(.L_x_65) ;  /* 0x00000001081c7547 */ /* 0x000ff0000b800000 */
[----:B------:R-:W-:Y:S02]  /*0ff0*/  ULEA UR9, UR4, UR5, 0x2 ;  /* 0x0000000504097291 */ /* 0x000fe4000f8e10ff */
[----:B------:R-:W-:-:S07]  /*1000*/  UIADD3 UR4, UPT, UPT, UR4, 0x4, URZ ;  /* 0x0000000404047890 */ /* 0x000fce000fffe0ff */
[----:B012---:R-:W0:Y:S02]  /*1010*/  LDS.128 R4, [UR9] ;  /* 0x00000009ff047984 */ /* 0x007e240008000c00 */
[----:B0-----:R-:W-:-:S04]  /*1020*/  FADD R4, R3, R4 ;  /* 0x0000000403047221 */ /* 0x001fc80000000000 */
[----:B------:R-:W-:-:S04]  /*1030*/  FADD R5, R4, R5 ;  /* 0x0000000504057221 */ /* 0x000fc80000000000 */
[----:B------:R-:W-:-:S04]  /*1040*/  FADD R6, R5, R6 ;  /* 0x0000000605067221 */ /* 0x000fc80000000000 */
[----:B------:R-:W-:-:S07]  /*1050*/  FADD R3, R6, R7 ;  /* 0x0000000706037221 */ /* 0x000fce0000000000 */
.L_x_65:
[----:B------:R-:W-:Y:S05]  /*1060*/  BRA.U !UP1, `(.L_x_63) ;  /* 0x0000000109207547 */ /* 0x000fea000b800000 */
[----:B------:R-:W-:Y:S02]  /*1070*/  ULEA UR4, UR4, UR5, 0x2 ;  /* 0x0000000504047291 */ /* 0x000fe4000f8e10ff */
[----:B------:R-:W-:-:S12]  /*1080*/  UIADD3 UR7, UPT, UPT, -UR7, URZ, URZ ;  /* 0x000000ff07077290 */ /* 0x000fd8000fffe1ff */
.L_x_66:
[----:B------:R-:W3:Y:S01]  /*1090*/  LDS R0, [UR4] ;  /* 0x00000004ff007984 */ /* 0x000ee20008000800 */
[----:B------:R-:W-:Y:S02]  /*10a0*/  UIADD3 UR7, UPT, UPT, UR7, 0x1, URZ ;  /* 0x0000000107077890 */ /* 0x000fe4000fffe0ff */
[----:B------:R-:W-:Y:S02]  /*10b0*/  UIADD3 UR4, UPT, UPT, UR4, 0x4, URZ ;  /* 0x0000000404047890 */ /* 0x000fe4000fffe0ff */
[----:B------:R-:W-:Y:S01]  /*10c0*/  UISETP.NE.AND UP0, UPT, UR7, URZ, UPT ;  /* 0x000000ff0700728c */ /* 0x000fe2000bf05270 */
[----:B---3--:R-:W-:-:S08]  /*10d0*/  FADD R3, R0, R3 ;  /* 0x0000000300037221 */ /* 0x008fd00000000000 */
[----:B------:R-:W-:Y:S05]  /*10e0*/  BRA.U UP0, `(.L_x_66) ;  /* 0xfffffffd00e87547 */ /* 0x000fea000b83ffff */
.L_x_63:
[----:B------:R3:W-:Y:S02]  /*10f0*/  STS [UR6], R3 ;  /* 0x00000003ff007988 */ /* 0x0007e40008000806 */
.L_x_60:
[----:B0-2---:R-:W-:-:S04]  /*1100*/  I2FP.F32.S32 R6, UR8 ;  /* 0x0000000800067c45 */ /* 0x005fc80008201400 */
[----:B-1----:R-:W0:Y:S08]  /*1110*/  MUFU.RCP R5, R6 ;  /* 0x0000000600057308 */ /* 0x002e300000001000 */
        /* <DEDUP_REMOVED lines=8> */
[----:B---3--:R-:W-:Y:S05]  /*11a0*/  CALL.REL.NOINC `($__internal_1_$__cuda_sm3x_div_rn_noftz_f32_slowpath) ;  /* 0x0000000000147944 */ /* 0x008fea0003c00000 */
[----:B------:R-:W-:-:S07]  /*11b0*/  MOV R7, R0 ;  /* 0x0000000000077202 */ /* 0x000fce0000000f00 */
.L_x_67:
[----:B------:R-:W3:Y:S02]  /*11c0*/  LDC.64 R4, c[0x0][0x390] ;  /* 0x0000e400ff047b82 */ /* 0x000ee40000000a00 */
[----:B---3--:R-:W-:-:S05]  /*11d0*/  IMAD.WIDE.U32 R2, R2, 0x4, R4 ;  /* 0x0000000402027825 */ /* 0x008fca00078e0004 */
[----:B------:R-:W-:Y:S01]  /*11e0*/  STG.E desc[UR12][R2.64], R7 ;  /* 0x0000000702007986 */ /* 0x000fe2000c10190c */
[----:B------:R-:W-:Y:S05]  /*11f0*/  EXIT ;  /* 0x000000000000794d */ /* 0x000fea0003800000 */
        .weak           $__internal_1_$__cuda_sm3x_div_rn_noftz_f32_slowpath
        .type           $__internal_1_$__cuda_sm3x_div_rn_noftz_f32_slowpath,@function
        .size           $__internal_1_$__cuda_sm3x_div_rn_noftz_f32_slowpath,(.L_x_99 - $__internal_1_$__cuda_sm3x_div_rn_noftz_f32_slowpath)
$__internal_1_$__cuda_sm3x_div_rn_noftz_f32_slowpath:
[----:B------:R-:W-:Y:S02]  /*1200*/  SHF.R.U32.HI R5, RZ, 0x17, R6 ;  /* 0x00000017ff057819 */ /* 0x000fe40000011606 */
        /* <DEDUP_REMOVED lines=10> */
[----:B------:R-:W-:Y:S02]  /*12b0*/  FSETP.GTU.FTZ.AND P1, PT, |R6|, +INF , PT ;  /* 0x7f8000000600780b */ /* 0x000fe40003f3c200 */
[----:B------:R-:W-:Y:S02]  /*12c0*/  MOV R0, R6 ;  /* 0x0000000600007202 */ /* 0x000fe40000000f00 */
        /* <DEDUP_REMOVED lines=21> */
.L_x_68:
[----:B------:R-:W-:-:S04]  /*1420*/  LEA R9, R5, 0xc0800000, 0x17 ;  /* 0xc080000005097811 */ /* 0x000fc800078eb8ff */
[----:B------:R-:W-:Y:S02]  /*1430*/  IADD3 R9, PT, PT, -R9, R6, RZ ;  /* 0x0000000609097210 */ /* 0x000fe40007ffe1ff */
[----:B------:R-:W-:Y:S02]  /*1440*/  IADD3 R6, PT, PT, R10, -0x7f, RZ ;  /* 0xffffff810a067810 */ /* 0x000fe40007ffe0ff */
[----:B------:R-:W0:Y:S01]  /*1450*/  MUFU.RCP R8, R9 ;  /* 0x0000000900087308 */ /* 0x000e220000001000 */
[----:B------:R-:W-:Y:S02]  /*1460*/  FADD.FTZ R11, -R9, -RZ ;  /* 0x800000ff090b7221 */ /* 0x000fe40000010100 */
[C---:B------:R-:W-:Y:S01]  /*1470*/  IMAD R0, R6.reuse, -0x800000, R3 ;  /* 0xff80000006007824 */ /* 0x040fe200078e0203 */
[----:B------:R-:W-:-:S04]  /*1480*/  IADD3 R6, PT, PT, R6, 0x7f, -R5 ;  /* 0x0000007f06067810 */ /* 0x000fc80007ffe805 */
[----:B------:R-:W-:Y:S01]  /*1490*/  IADD3 R6, PT, PT, R6, R7, RZ ;  /* 0x0000000706067210 */ /* 0x000fe20007ffe0ff */
[----:B0-----:R-:W-:-:S04]  /*14a0*/  FFMA R13, R8, R11, 1 ;  /* 0x3f800000080d7423 */ /* 0x001fc8000000000b */
        /* <DEDUP_REMOVED lines=19> */
[CCC-:B------:R-:W-:Y:S01]  /*15e0*/  FFMA.RZ R3, R10.reuse, R8.reuse, R13.reuse ;  /* 0x000000080a037223 */ /* 0x1c0fe2000000c00d */
[CCC-:B------:R-:W-:Y:S01]  /*15f0*/  FFMA.RM R6, R10.reuse, R8.reuse, R13.reuse ;  /* 0x000000080a067223 */ /* 0x1c0fe2000000400d */
[C---:B------:R-:W-:Y:S02]  /*1600*/  ISETP.NE.AND P2, PT, R7.reuse, RZ, PT ;  /* 0x000000ff0700720c */ /* 0x040fe40003f45270 */
[----:B------:R-:W-:Y:S02]  /*1610*/  ISETP.NE.AND P1, PT, R7, RZ, PT ;  /* 0x000000ff0700720c */ /* 0x000fe40003f25270 */
[----:B------:R-:W-:Y:S01]  /*1620*/  LOP3.LUT R5, R3, 0x7fffff, RZ, 0xc0, !PT ;  /* 0x007fffff03057812 */ /* 0x000fe200078ec0ff */
[----:B------:R-:W-:Y:S01]  /*1630*/  FFMA.RP R3, R10, R8, R13 ;  /* 0x000000080a037223 */ /* 0x000fe2000000800d */
[----:B------:R-:W-:Y:S02]  /*1640*/  IADD3 R8, PT, PT, R7, 0x20, RZ ;  /* 0x0000002007087810 */ /* 0x000fe40007ffe0ff */
        /* <DEDUP_REMOVED lines=15> */
.L_x_74:
[----:B------:R-:W-:-:S04]  /*1740*/  LOP3.LUT R0, R0, 0x80000000, RZ, 0xc0, !PT ;  /* 0x8000000000007812 */ /* 0x000fc800078ec0ff */
[----:B------:R-:W-:Y:S01]  /*1750*/  LOP3.LUT R0, R0, 0x7f800000, RZ, 0xfc, !PT ;  /* 0x7f80000000007812 */ /* 0x000fe200078efcff */
[----:B------:R-:W-:Y:S06]  /*1760*/  BRA `(.L_x_75) ;  /* 0x0000000000287947 */ /* 0x000fec0003800000 */
.L_x_73:
[----:B------:R-:W-:Y:S01]  /*1770*/  LEA R0, R6, R0, 0x17 ;  /* 0x0000000006007211 */ /* 0x000fe200078eb8ff */
[----:B------:R-:W-:Y:S06]  /*1780*/  BRA `(.L_x_75) ;  /* 0x0000000000207947 */ /* 0x000fec0003800000 */
.L_x_72:
[----:B------:R-:W-:-:S04]  /*1790*/  LOP3.LUT R0, R6, 0x80000000, R3, 0x48, !PT ;  /* 0x8000000006007812 */ /* 0x000fc800078e4803 */
[----:B------:R-:W-:Y:S01]  /*17a0*/  LOP3.LUT R0, R0, 0x7f800000, RZ, 0xfc, !PT ;  /* 0x7f80000000007812 */ /* 0x000fe200078efcff */
[----:B------:R-:W-:Y:S06]  /*17b0*/  BRA `(.L_x_75) ;  /* 0x0000000000147947 */ /* 0x000fec0003800000 */
.L_x_71:
[----:B------:R-:W-:Y:S01]  /*17c0*/  LOP3.LUT R0, R6, 0x80000000, R3, 0x48, !PT ;  /* 0x8000000006007812 */ /* 0x000fe200078e4803 */
[----:B------:R-:W-:Y:S06]  /*17d0*/  BRA `(.L_x_75) ;  /* 0x00000000000c7947 */ /* 0x000fec0003800000 */
.L_x_70:
[----:B------:R-:W0:Y:S01]  /*17e0*/  MUFU.RSQ R0, -QNAN ;  /* 0xffc0000000007908 */ /* 0x000e220000001400 */
[----:B------:R-:W-:Y:S05]  /*17f0*/  BRA `(.L_x_75) ;  /* 0x0000000000047947 */ /* 0x000fea0003800000 */
.L_x_69:
[----:B------:R-:W-:-:S07]  /*1800*/  FADD.FTZ R0, R3, R0 ;  /* 0x0000000003007221 */ /* 0x000fce0000010000 */
.L_x_75:
[----:B------:R-:W-:-:S04]  /*1810*/  HFMA2 R5, -RZ, RZ, 0, 0 ;  /* 0x00000000ff057431 */ /* 0x000fc800000001ff */
[----:B0-----:R-:W-:Y:S05]  /*1820*/  RET.REL.NODEC R4 `(_Z12calculate_SDPfS_S_ii) ;  /* 0xffffffe404f47950 */ /* 0x001fea0003c3ffff */
.L_x_76:
        /* <DEDUP_REMOVED lines=13> */
.L_x_99:


//--------------------- .text._Z15meanCalculationPfS_ii --------------------------
	.section	.text._Z15meanCalculationPfS_ii,"ax",@progbits
	.align	128
        .global         _Z15meanCalculationPfS_ii
        .type           _Z15meanCalculationPfS_ii,@function
        .size           _Z15meanCalculationPfS_ii,(.L_x_100 - _Z15meanCalculationPfS_ii)
        .other          _Z15meanCalculationPfS_ii,@"STO_CUDA_ENTRY STV_DEFAULT"
_Z15meanCalculationPfS_ii:
.text._Z15meanCalculationPfS_ii:
        /* <DEDUP_REMOVED lines=9> */
[----:B------:R-:W4:Y:S01]  /*0090*/  LDC.64 R4, c[0x0][0x380] ;  /* 0x0000e000ff047b82 */ /* 0x000f220000000a00 */
[----:B0-----:R-:W-:-:S02]  /*00a0*/  IMAD R0, R2, UR4, R3 ;  /* 0x0000000402007c24 */ /* 0x001fc4000f8e0203 */
[----:B-1----:R-:W-:-:S04]  /*00b0*/  IMAD R3, R6, UR5, R9 ;  /* 0x0000000506037c24 */ /* 0x002fc8000f8e0209 */
[----:B--2---:R-:W-:-:S04]  /*00c0*/  IMAD R3, R3, UR8, R0 ;  /* 0x0000000803037c24 */ /* 0x004fc8000f8e0200 */
[----:B----4-:R-:W-:Y:S01]  /*00d0*/  IMAD.WIDE.U32 R4, R3, 0x4, R4 ;  /* 0x0000000403047825 */ /* 0x010fe200078e0004 */
[----:B------:R-:W-:Y:S06]  /*00e0*/  BAR.SYNC.DEFER_BLOCKING 0x0 ;  /* 0x0000000000007b1d */ /* 0x000fec0000010000 */
[----:B---3--:R-:W2:Y:S02]  /*00f0*/  LDG.E R4, desc[UR12][R4.64] ;  /* 0x0000000c04047981 */ /* 0x008ea4000c1e1900 */
[----:B------:R-:W0:Y:S01]  /*0100*/  S2UR UR5, SR_CgaCtaId ;  /* 0x00000000000579c3 */ /* 0x000e220000008800 */
[----:B------:R-:W-:Y:S01]  /*0110*/  UMOV UR4, 0x400 ;  /* 0x0000040000047882 */ /* 0x000fe20000000000 */
[----:B------:R-:W-:-:S02]  /*0120*/  UISETP.GE.AND UP0, UPT, UR8, 0x1, UPT ;  /* 0x000000010800788c */ /* 0x000fc4000bf06270 */
[----:B------:R-:W-:-:S04]  /*0130*/  UIADD3 UR4, UPT, UPT, UR4, 0x10, URZ ;  /* 0x0000001004047890 */ /* 0x000fc8000fffe0ff */
[----:B0-----:R-:W-:-:S06]  /*0140*/  ULEA UR5, UR5, UR4, 0x18 ;  /* 0x0000000405057291 */ /* 0x001fcc000f8ec0ff */
[----:B------:R-:W-:-:S05]  /*0150*/  LEA R3, R9, UR5, 0x2 ;  /* 0x0000000509037c11 */ /* 0x000fca000f8e10ff */
[----:B--2---:R0:W-:Y:S01]  /*0160*/  STS [R3], R4 ;  /* 0x0000000403007388 */ /* 0x0041e20000000800 */
[----:B------:R-:W-:Y:S05]  /*0170*/  BRA.U !UP0, `(.L_x_77) ;  /* 0x0000000108547547 */ /* 0x000fea000b800000 */
[----:B------:R-:W1:Y:S01]  /*0180*/  LDC.64 R6, c[0x0][0x380] ;  /* 0x0000e000ff067b82 */ /* 0x000e620000000a00 */
[----:B------:R-:W2:Y:S01]  /*0190*/  LDCU UR4, c[0x0][0x394] ;  /* 0x00007280ff0477ac */ /* 0x000ea20008000800 */
[----:B------:R-:W-:Y:S01]  /*01a0*/  MOV R0, R4 ;  /* 0x0000000400007202 */ /* 0x000fe20000000f00 */
[----:B------:R-:W3:Y:S01]  /*01b0*/  LDCU.64 UR6, c[0x0][0x390] ;  /* 0x00007200ff0677ac */ /* 0x000ee20008000a00 */
[----:B------:R-:W-:Y:S01]  /*01c0*/  UIMAD UR9, UR8, UR8, URZ ;  /* 0x00000008080972a4 */ /* 0x000fe2000f8e02ff */
[----:B--2---:R-:W-:Y:S01]  /*01d0*/  VIADD R8, R9, UR4 ;  /* 0x0000000409087c36 */ /* 0x004fe20008000000 */
[----:B------:R-:W-:-:S10]  /*01e0*/  UMOV UR4, URZ ;  /* 0x000000ff00047c82 */ /* 0x000fd40008000000 */
.L_x_80:
[----:B------:R-:W-:Y:S01]  /*01f0*/  IADD3 R5, PT, PT, R8, UR4, RZ ;  /* 0x0000000408057c10 */ /* 0x000fe2000fffe0ff */
[----:B---3--:R-:W-:Y:S01]  /*0200*/  UMOV UR8, UR6 ;  /* 0x0000000600087c82 */ /* 0x008fe20008000000 */
[----:B------:R-:W-:Y:S01]  /*0210*/  UIADD3 UR4, UPT, UPT, UR4, UR7, URZ ;  /* 0x0000000704047290 */ /* 0x000fe2000fffe0ff */
[----:B------:R-:W-:Y:S02]  /*0220*/  BSSY.RECONVERGENT B0, `(.L_x_78) ;  /* 0x0000009000007945 */ /* 0x000fe40003800200 */
[----:B------:R-:W-:Y:S01]  /*0230*/  IMAD R5, R5, UR8, R2 ;  /* 0x0000000805057c24 */ /* 0x000fe2000f8e0202 */
[----:B------:R-:W-:-:S04]  /*0240*/  UISETP.GE.AND UP0, UPT, UR4, UR8, UPT ;  /* 0x000000080400728c */ /* 0x000fc8000bf06270 */
[----:B------:R-:W-:-:S13]  /*0250*/  ISETP.GE.U32.AND P0, PT, R5, UR9, PT ;  /* 0x0000000905007c0c */ /* 0x000fda000bf06070 */
[----:B--2---:R-:W-:Y:S05]  /*0260*/  @P0 BRA `(.L_x_79) ;  /* 0x0000000000100947 */ /* 0x004fea0003800000 */
[----:B01----:R-:W-:-:S06]  /*0270*/  IMAD.WIDE.U32 R4, R5, 0x4, R6 ;  /* 0x0000000405047825 */ /* 0x003fcc00078e0006 */
[----:B------:R-:W2:Y:S02]  /*0280*/  LDG.E R5, desc[UR12][R4.64] ;  /* 0x0000000c04057981 */ /* 0x000ea4000c1e1900 */
[----:B--2---:R-:W-:-:S05]  /*0290*/  FADD R0, R0, R5 ;  /* 0x0000000500007221 */ /* 0x004fca0000000000 */
[----:B------:R2:W-:Y:S02]  /*02a0*/  STS [R3], R0 ;  /* 0x0000000003007388 */ /* 0x0005e40000000800 */
.L_x_79:
[----:B------:R-:W-:Y:S05]  /*02b0*/  BSYNC.RECONVERGENT B0 ;  /* 0x0000000000007941 */ /* 0x000fea0003800200 */
.L_x_78:
[----:B------:R-:W-:Y:S05]  /*02c0*/  BRA.U !UP0, `(.L_x_80) ;  /* 0xfffffffd08c87547 */ /* 0x000fea000b83ffff */
.L_x_77:
[----:B------:R-:W-:-:S13]  /*02d0*/  ISETP.NE.AND P0, PT, R9, RZ, PT ;  /* 0x000000ff0900720c */ /* 0x000fda0003f05270 */
[----:B------:R-:W-:Y:S05]  /*02e0*/  @P0 EXIT ;  /* 0x000000000000094d */ /* 0x000fea0003800000 */
[----:B------:R-:W3:Y:S01]  /*02f0*/  S2UR UR4, SR_CgaCtaId ;  /* 0x00000000000479c3 */ /* 0x000ee20000008800 */
[----:B------:R-:W-:Y:S01]  /*0300*/  UMOV UR6, 0x400 ;  /* 0x0000040000067882 */ /* 0x000fe20000000000 */
[----:B------:R-:W4:Y:S02]  /*0310*/  LDCU UR7, c[0x0][0x394] ;  /* 0x00007280ff0777ac */ /* 0x000f240008000800 */
[----:B----4-:R-:W-:Y:S02]  /*0320*/  UISETP.GE.AND UP0, UPT, UR7, 0x1, UPT ;  /* 0x000000010700788c */ /* 0x010fe4000bf06270 */
[----:B---3--:R-:W-:-:S09]  /*0330*/  ULEA UR6, UR4, UR6, 0x18 ;  /* 0x0000000604067291 */ /* 0x008fd2000f8ec0ff */
[----:B0-2---:R-:W0:Y:S01]  /*0340*/  LDS R3, [UR6] ;  /* 0x00000006ff037984 */ /* 0x005e220008000800 */
[----:B------:R-:W-:Y:S05]  /*0350*/  BRA.U !UP0, `(.L_x_81) ;  /* 0x00000005081c7547 */ /* 0x000fea000b800000 */
[----:B------:R-:W-:Y:S02]  /*0360*/  UISETP.GE.U32.AND UP1, UPT, UR7, 0x10, UPT ;  /* 0x000000100700788c */ /* 0x000fe4000bf26070 */
[----:B------:R-:W-:Y:S01]  /*0370*/  ULOP3.LUT UR9, UR7, 0xf, URZ, 0xc0, !UPT ;  /* 0x0000000f07097892 */ /* 0x000fe2000f8ec0ff */
[----:B------:R-:W-:-:S03]  /*0380*/  UMOV UR4, URZ ;  /* 0x000000ff00047c82 */ /* 0x000fc60008000000 */
[----:B------:R-:W-:-:S03]  /*0390*/  UISETP.NE.AND UP0, UPT, UR9, URZ, UPT ;  /* 0x000000ff0900728c */ /* 0x000fc6000bf05270 */
[----:B------:R-:W-:Y:S08]  /*03a0*/  BRA.U !UP1, `(.L_x_82) ;  /* 0x00000001096c7547 */ /* 0x000ff0000b800000 */
[----:B------:R-:W-:Y:S02]  /*03b0*/  ULOP3.LUT UR4, UR7, 0x7ffffff0, URZ, 0xc0, !UPT ;  /* 0x7ffffff007047892 */ /* 0x000fe4000f8ec0ff */
[----:B------:R-:W-:Y:S02]  /*03c0*/  UIADD3 UR10, UPT, UPT, UR5, 0x20, URZ ;  /* 0x00000020050a7890 */ /* 0x000fe4000fffe0ff */
[----:B------:R-:W-:-:S12]  /*03d0*/  UIADD3 UR11, UPT, UPT, -UR4, URZ, URZ ;  /* 0x000000ff040b7290 */ /* 0x000fd8000fffe1ff */
.L_x_83:
[----:B------:R-:W0:Y:S01]  /*03e0*/  LDS.128 R12, [UR10+-0x20] ;  /* 0xffffe00aff0c7984 */ /* 0x000e220008000c00 */
[----:B------:R-:W-:-:S03]  /*03f0*/  UIADD3 UR11, UPT, UPT, UR11, 0x10, URZ ;  /* 0x000000100b0b7890 */ /* 0x000fc6000fffe0ff */
[----:B------:R-:W2:Y:S01]  /*0400*/  LDS.128 R8, [UR10+-0x10] ;  /* 0xfffff00aff087984 */ /* 0x000ea20008000c00 */
[----:B------:R-:W-:-:S03]  /*0410*/  UISETP.NE.AND UP1, UPT, UR11, URZ, UPT ;  /* 0x000000ff0b00728c */ /* 0x000fc6000bf25270 */
[----:B-1----:R-:W1:Y:S04]  /*0420*/  LDS.128 R4, [UR10] ;  /* 0x0000000aff047984 */ /* 0x002e680008000c00 */
[----:B------:R-:W3:Y:S01]  /*0430*/  LDS.128 R16, [UR10+0x10] ;  /* 0x0000100aff107984 */ /* 0x000ee20008000c00 */
[----:B------:R-:W-:Y:S01]  /*0440*/  UIADD3 UR10, UPT, UPT, UR10, 0x40, URZ ;  /* 0x000000400a0a7890 */ /* 0x000fe2000fffe0ff */
[----:B0-----:R-:W-:-:S04]  /*0450*/  FADD R12, R12, R3 ;  /* 0x000000030c0c7221 */ /* 0x001fc80000000000 */
[----:B------:R-:W-:-:S04]  /*0460*/  FADD R13, R13, R12 ;  /* 0x0000000c0d0d7221 */ /* 0x000fc80000000000 */
[----:B------:R-:W-:-:S04]  /*0470*/  FADD R14, R14, R13 ;  /* 0x0000000d0e0e7221 */ /* 0x000fc80000000000 */
[----:B------:R-:W-:-:S04]  /*0480*/  FADD R15, R15, R14 ;  /* 0x0000000e0f0f7221 */ /* 0x000fc80000000000 */
[----:B--2---:R-:W-:-:S04]  /*0490*/  FADD R8, R15, R8 ;  /* 0x000000080f087221 */ /* 0x004fc80000000000 */
[----:B------:R-:W-:-:S04]  /*04a0*/  FADD R9, R9, R8 ;  /* 0x0000000809097221 */ /* 0x000fc80000000000 */
[----:B------:R-:W-:-:S04]  /*04b0*/  FADD R10, R10, R9 ;  /* 0x000000090a0a7221 */ /* 0x000fc80000000000 */
[----:B------:R-:W-:-:S04]  /*04c0*/  FADD R11, R11, R10 ;  /* 0x0000000a0b0b7221 */ /* 0x000fc80000000000 */
[----:B-1----:R-:W-:-:S04]  /*04d0*/  FADD R4, R11, R4 ;  /* 0x000000040b047221 */ /* 0x002fc80000000000 */
[----:B------:R-:W-:-:S04]  /*04e0*/  FADD R5, R5, R4 ;  /* 0x0000000405057221 */ /* 0x000fc80000000000 */
[----:B------:R-:W-:-:S04]  /*04f0*/  FADD R6, R6, R5 ;  /* 0x0000000506067221 */ /* 0x000fc80000000000 */
[----:B------:R-:W-:-:S04]  /*0500*/  FADD R7, R7, R6 ;  /* 0x0000000607077221 */ /* 0x000fc80000000000 */
[----:B---3--:R-:W-:-:S04]  /*0510*/  FADD R16, R7, R16 ;  /* 0x0000001007107221 */ /* 0x008fc80000000000 */
[----:B------:R-:W-:-:S04]  /*0520*/  FADD R17, R17, R16 ;  /* 0x0000001011117221 */ /* 0x000fc80000000000 */
[----:B------:R-:W-:-:S04]  /*0530*/  FADD R18, R18, R17 ;  /* 0x0000001112127221 */ /* 0x000fc80000000000 */
[----:B------:R-:W-:Y:S01]  /*0540*/  FADD R3, R19, R18 ;  /* 0x0000001213037221 */ /* 0x000fe20000000000 */
[----:B------:R-:W-:Y:S06]  /*0550*/  BRA.U UP1, `(.L_x_83) ;  /* 0xfffffffd01a07547 */ /* 0x000fec000b83ffff */
.L_x_82:
[----:B------:R-:W-:Y:S05]  /*0560*/  BRA.U !UP0, `(.L_x_84) ;  /* 0x0000000108947547 */ /* 0x000fea000b800000 */
[----:B------:R-:W-:Y:S02]  /*0570*/  UISETP.GE.U32.AND UP0, UPT, UR9, 0x8, UPT ;  /* 0x000000080900788c */ /* 0x000fe4000bf06070 */
[----:B------:R-:W-:-:S04]  /*0580*/  ULOP3.LUT UR10, UR7, 0x7, URZ, 0xc0, !UPT ;  /* 0x00000007070a7892 */ /* 0x000fc8000f8ec0ff */
[----:B------:R-:W-:-:S03]  /*0590*/  UISETP.NE.AND UP1, UPT, UR10, URZ, UPT ;  /* 0x000000ff0a00728c */ /* 0x000fc6000bf25270 */
[----:B------:R-:W-:Y:S08]  /*05a0*/  BRA.U !UP0, `(.L_x_85) ;  /* 0x0000000108307547 */ /* 0x000ff0000b800000 */
[----:B------:R-:W-:Y:S02]  /*05b0*/  ULEA UR9, UR4, UR5, 0x2 ;  /* 0x0000000504097291 */ /* 0x000fe4000f8e10ff */
[----:B------:R-:W-:-:S07]  /*05c0*/  UIADD3 UR4, UPT, UPT, UR4, 0x8, URZ ;  /* 0x0000000804047890 */ /* 0x000fce000fffe0ff */
[----:B------:R-:W0:Y:S04]  /*05d0*/  LDS.128 R8, [UR9] ;  /* 0x00000009ff087984 */ /* 0x000e280008000c00 */
[----:B-1----:R-:W1:Y:S01]  /*05e0*/  LDS.128 R4, [UR9+0x10] ;  /* 0x00001009ff047984 */ /* 0x002e620008000c00 */
[----:B0-----:R-:W-:-:S04]  /*05f0*/  FADD R8, R3, R8 ;  /* 0x0000000803087221 */ /* 0x001fc80000000000 */
[----:B------:R-:W-:-:S04]  /*0600*/  FADD R9, R8, R9 ;  /* 0x0000000908097221 */ /* 0x000fc80000000000 */
[----:B------:R-:W-:-:S04]  /*0610*/  FADD R10, R9, R10 ;  /* 0x0000000a090a7221 */ /* 0x000fc80000000000 */
[----:B------:R-:W-:-:S04]  /*0620*/  FADD R11, R10, R11 ;  /* 0x0000000b0a0b7221 */ /* 0x000fc80000000000 */
[----:B-1----:R-:W-:-:S04]  /*0630*/  FADD R4, R11, R4 ;  /* 0x000000040b047221 */ /* 0x002fc80000000000 */
[----:B------:R-:W-:-:S04]  /*0640*/  FADD R5, R4, R5 ;  /* 0x0000000504057221 */ /* 0x000fc80000000000 */
[----:B------:R-:W-:-:S04]  /*0650*/  FADD R6, R5, R6 ;  /* 0x0000000605067221 */ /* 0x000fc80000000000 */
[----:B------:R-:W-:-:S07]  /*0660*/  FADD R3, R6, R7 ;  /* 0x0000000706037221 */ /* 0x000fce0000000000 */
.L_x_85:
[----:B------:R-:W-:Y:S05]  /*0670*/  BRA.U !UP1, `(.L_x_84) ;  /* 0x0000000109507547 */ /* 0x000fea000b800000 */
[----:B------:R-:W-:Y:S02]  /*0680*/  UISETP.GE.U32.AND UP0, UPT, UR10, 0x4, UPT ;  /* 0x000000040a00788c */ /* 0x000fe4000bf06070 */
[----:B------:R-:W-:-:S04]  /*0690*/  ULOP3.LUT UR7, UR7, 0x3, URZ, 0xc0, !UPT ;  /* 0x0000000307077892 */ /* 0x000fc8000f8ec0ff */
[----:B------:R-:W-:-:S03]  /*06a0*/  UISETP.NE.AND UP1, UPT, UR7, URZ, UPT ;  /* 0x000000ff0700728c */ /* 0x000fc6000bf25270 */
[----:B------:R-:W-:Y:S08]  /*06b0*/  BRA.U !UP0, `(.L_x_86) ;  /* 0x00000001081c7547 */ /* 0x000ff0000b800000 */
[----:B------:R-:W-:Y:S02]  /*06c0*/  ULEA UR9, UR4, UR5, 0x2 ;  /* 0x0000000504097291 */ /* 0x000fe4000f8e10ff */
[----:B------:R-:W-:-:S07]  /*06d0*/  UIADD3 UR4, UPT, UPT, UR4, 0x4, URZ ;  /* 0x0000000404047890 */ /* 0x000fce000fffe0ff */
[----:B-1----:R-:W0:Y:S02]  /*06e0*/  LDS.128 R4, [UR9] ;  /* 0x00000009ff047984 */ /* 0x002e240008000c00 */
[----:B0-----:R-:W-:-:S04]  /*06f0*/  FADD R4, R3, R4 ;  /* 0x0000000403047221 */ /* 0x001fc80000000000 */
[----:B------:R-:W-:-:S04]  /*0700*/  FADD R5, R4, R5 ;  /* 0x0000000504057221 */ /* 0x000fc80000000000 */
[----:B------:R-:W-:-:S04]  /*0710*/  FADD R6, R5, R6 ;  /* 0x0000000605067221 */ /* 0x000fc80000000000 */
[----:B------:R-:W-:-:S07]  /*0720*/  FADD R3, R6, R7 ;  /* 0x0000000706037221 */ /* 0x000fce0000000000 */
.L_x_86:
[----:B------:R-:W-:Y:S05]  /*0730*/  BRA.U !UP1, `(.L_x_84) ;  /* 0x0000000109207547 */ /* 0x000fea000b800000 */
[----:B------:R-:W-:Y:S02]  /*0740*/  ULEA UR4, UR4, UR5, 0x2 ;  /* 0x0000000504047291 */ /* 0x000fe4000f8e10ff */
[----:B------:R-:W-:-:S12]  /*0750*/  UIADD3 UR7, UPT, UPT, -UR7, URZ, URZ ;  /* 0x000000ff07077290 */ /* 0x000fd8000fffe1ff */
.L_x_87:
[----:B------:R-:W0:Y:S01]  /*0760*/  LDS R0, [UR4] ;  /* 0x00000004ff007984 */ /* 0x000e220008000800 */
[----:B------:R-:W-:Y:S02]  /*0770*/  UIADD3 UR7, UPT, UPT, UR7, 0x1, URZ ;  /* 0x0000000107077890 */ /* 0x000fe4000fffe0ff */
[----:B------:R-:W-:Y:S02]  /*0780*/  UIADD3 UR4, UPT, UPT, UR4, 0x4, URZ ;  /* 0x0000000404047890 */ /* 0x000fe4000fffe0ff */
[----:B------:R-:W-:Y:S01]  /*0790*/  UISETP.NE.AND UP0, UPT, UR7, URZ, UPT ;  /* 0x000000ff0700728c */ /* 0x000fe2000bf05270 */
[----:B0-----:R-:W-:-:S08]  /*07a0*/  FADD R3, R0, R3 ;  /* 0x0000000300037221 */ /* 0x001fd00000000000 */
[----:B------:R-:W-:Y:S05]  /*07b0*/  BRA.U UP0, `(.L_x_87) ;  /* 0xfffffffd00e87547 */ /* 0x000fea000b83ffff */
.L_x_84:
[----:B0-----:R2:W-:Y:S02]  /*07c0*/  STS [UR6], R3 ;  /* 0x00000003ff007988 */ /* 0x0015e40008000806 */
.L_x_81:
[----:B-1----:R-:W-:-:S04]  /*07d0*/  I2FP.F32.S32 R6, UR8 ;  /* 0x0000000800067c45 */ /* 0x002fc80008201400 */
[----:B------:R-:W1:Y:S08]  /*07e0*/  MUFU.RCP R5, R6 ;  /* 0x0000000600057308 */ /* 0x000e700000001000 */
[----:B0-----:R-:W0:Y:S01]  /*07f0*/  FCHK P0, R3, R6 ;  /* 0x0000000603007302 */ /* 0x001e220000000000 */
[----:B-1----:R-:W-:-:S04]  /*0800*/  FFMA R0, -R6, R5, 1 ;  /* 0x3f80000006007423 */ /* 0x002fc80000000105 */
[----:B------:R-:W-:-:S04]  /*0810*/  FFMA R0, R5, R0, R5 ;  /* 0x0000000005007223 */ /* 0x000fc80000000005 */
[----:B------:R-:W-:-:S04]  /*0820*/  FFMA R5, R0, R3, RZ ;  /* 0x0000000300057223 */ /* 0x000fc800000000ff */
[----:B------:R-:W-:-:S04]  /*0830*/  FFMA R4, -R6, R5, R3 ;  /* 0x0000000506047223 */ /* 0x000fc80000000103 */
[----:B------:R-:W-:Y:S01]  /*0840*/  FFMA R7, R0, R4, R5 ;  /* 0x0000000400077223 */ /* 0x000fe20000000005 */
[----:B0-----:R-:W-:Y:S06]  /*0850*/  @!P0 BRA `(.L_x_88) ;  /* 0x00000000000c8947 */ /* 0x001fec0003800000 */
[----:B------:R-:W-:-:S07]  /*0860*/  MOV R4, 0x880 ;  /* 0x0000088000047802 */ /* 0x000fce0000000f00 */
[----:B--2---:R-:W-:Y:S05]  /*0870*/  CALL.REL.NOINC `($__internal_2_$__cuda_sm3x_div_rn_noftz_f32_slowpath) ;  /* 0x0000000000147944 */ /* 0x004fea0003c00000 */
[----:B------:R-:W-:-:S07]  /*0880*/  IMAD.MOV.U32 R7, RZ, RZ, R0 ;  /* 0x000000ffff077224 */ /* 0x000fce00078e0000 */
.L_x_88:
[----:B------:R-:W2:Y:S02]  /*0890*/  LDC.64 R4, c[0x0][0x388] ;  /* 0x0000e200ff047b82 */ /* 0x000ea40000000a00 */
[----:B--2---:R-:W-:-:S05]  /*08a0*/  IMAD.WIDE.U32 R2, R2, 0x4, R4 ;  /* 0x0000000402027825 */ /* 0x004fca00078e0004 */
[----:B------:R-:W-:Y:S01]  /*08b0*/  STG.E desc[UR12][R2.64], R7 ;  /* 0x0000000702007986 */ /* 0x000fe2000c10190c */
[----:B------:R-:W-:Y:S05]  /*08c0*/  EXIT ;  /* 0x000000000000794d */ /* 0x000fea0003800000 */
        .weak           $__internal_2_$__cuda_sm3x_div_rn_noftz_f32_slowpath
        .type           $__internal_2_$__cuda_sm3x_div_rn_noftz_f32_slowpath,@function
        .size           $__internal_2_$__cuda_sm3x_div_rn_noftz_f32_slowpath,(.L_x_100 - $__internal_2_$__cuda_sm3x_div_rn_noftz_f32_slowpath)
$__internal_2_$__cuda_sm3x_div_rn_noftz_f32_slowpath:
[----:B------:R-:W-:Y:S02]  /*08d0*/  SHF.R.U32.HI R5, RZ, 0x17, R6 ;  /* 0x00000017ff057819 */ /* 0x000fe40000011606 */
[----:B------:R-:W-:Y:S02]  /*08e0*/  SHF.R.U32.HI R0, RZ, 0x17, R3 ;  /* 0x00000017ff007819 */ /* 0x000fe40000011603 */
[----:B------:R-:W-:Y:S02]  /*08f0*/  LOP3.LUT R5, R5, 0xff, RZ, 0xc0, !PT ;  /* 0x000000ff05057812 */ /* 0x000fe400078ec0ff */
[----:B------:R-:W-:Y:S02]  /*0900*/  LOP3.LUT R10, R0, 0xff, RZ, 0xc0, !PT ;  /* 0x000000ff000a7812 */ /* 0x000fe400078ec0ff */
[----:B------:R-:W-:-:S03]  /*0910*/  IADD3 R8, PT, PT, R5, -0x1, RZ ;  /* 0xffffffff05087810 */ /* 0x000fc60007ffe0ff */
[----:B------:R-:W-:Y:S01]  /*0920*/  VIADD R9, R10, 0xffffffff ;  /* 0xffffffff0a097836 */ /* 0x000fe20000000000 */
[----:B------:R-:W-:-:S04]  /*0930*/  ISETP.GT.U32.AND P0, PT, R8, 0xfd, PT ;  /* 0x000000fd0800780c */ /* 0x000fc80003f04070 */
[----:B------:R-:W-:-:S13]  /*0940*/  ISETP.GT.U32.OR P0, PT, R9, 0xfd, P0 ;  /* 0x000000fd0900780c */ /* 0x000fda0000704470 */
[----:B------:R-:W-:Y:S01]  /*0950*/  @!P0 MOV R7, RZ ;  /* 0x000000ff00078202 */ /* 0x000fe20000000f00 */
[----:B------:R-:W-:Y:S06]  /*0960*/  @!P0 BRA `(.L_x_89) ;  /* 0x0000000000608947 */ /* 0x000fec0003800000 */
[----:B------:R-:W-:Y:S01]  /*0970*/  FSETP.GTU.FTZ.AND P0, PT, |R3|, +INF , PT ;  /* 0x7f8000000300780b */ /* 0x000fe20003f1c200 */
[----:B------:R-:W-:Y:S01]  /*0980*/  IMAD.MOV.U32 R0, RZ, RZ, R6 ;  /* 0x000000ffff007224 */ /* 0x000fe200078e0006 */
        /* <DEDUP_REMOVED lines=18> */
[----:B------:R-:W-:Y:S02]  /*0ab0*/  @!P0 IMAD.MOV.U32 R7, RZ, RZ, -0x40 ;  /* 0xffffffc0ff078424 */ /* 0x000fe400078e00ff */
[----:B------:R-:W-:Y:S01]  /*0ac0*/  @!P0 FFMA R3, R3, 1.84467440737095516160e+19, RZ ;  /* 0x5f80000003038823 */ /* 0x000fe200000000ff */
[----:B------:R-:W-:Y:S02]  /*0ad0*/  @!P1 FFMA R6, R0, 1.84467440737095516160e+19, RZ ;  /* 0x5f80000000069823 */ /* 0x000fe400000000ff */
[----:B------:R-:W-:-:S07]  /*0ae0*/  @!P1 IADD3 R7, PT, PT, R7, 0x40, RZ ;  /* 0x0000004007079810 */ /* 0x000fce0007ffe0ff */
.L_x_89:
[----:B------:R-:W-:-:S04]  /*0af0*/  LEA R9, R5, 0xc0800000, 0x17 ;  /* 0xc080000005097811 */ /* 0x000fc800078eb8ff */
[----:B------:R-:W-:Y:S01]  /*0b00*/  IADD3 R9, PT, PT, -R9, R6, RZ ;  /* 0x0000000609097210 */ /* 0x000fe20007ffe1ff */
[----:B------:R-:W-:-:S03]  /*0b10*/  VIADD R6, R10, 0xffffff81 ;  /* 0xffffff810a067836 */ /* 0x000fc60000000000 */
[----:B------:R-:W0:Y:S01]  /*0b20*/  MUFU.RCP R8, R9 ;  /* 0x0000000900087308 */ /* 0x000e220000001000 */
[----:B------:R-:W-:Y:S01]  /*0b30*/  FADD.FTZ R11, -R9, -RZ ;  /* 0x800000ff090b7221 */ /* 0x000fe20000010100 */
        /* <DEDUP_REMOVED lines=12> */
[----:B------:R-:W-:-:S05]  /*0c00*/  IADD3 R7, PT, PT, R3, R6, RZ ;  /* 0x0000000603077210 */ /* 0x000fca0007ffe0ff */
[----:B------:R-:W-:-:S05]  /*0c10*/  VIADD R3, R7, 0xffffffff ;  /* 0xffffffff07037836 */ /* 0x000fca0000000000 */
        /* <DEDUP_REMOVED lines=27> */
[----:B------:R-:W-:-:S05]  /*0dd0*/  LOP3.LUT R3, R3, R6, RZ, 0xc0, !PT ;  /* 0x0000000603037212 */ /* 0x000fca00078ec0ff */
[----:B------:R-:W-:-:S05]  /*0de0*/  IMAD.IADD R3, R8, 0x1, R3 ;  /* 0x0000000108037824 */ /* 0x000fca00078e0203 */
[----:B------:R-:W-:Y:S01]  /*0df0*/  LOP3.LUT R0, R3, R0, RZ, 0xfc, !PT ;  /* 0x0000000003007212 */ /* 0x000fe200078efcff */
[----:B------:R-:W-:Y:S06]  /*0e00*/  BRA `(.L_x_96) ;  /* 0x0000000000347947 */ /* 0x000fec0003800000 */
.L_x_95:
[----:B------:R-:W-:-:S04]  /*0e10*/  LOP3.LUT R0, R0, 0x80000000, RZ, 0xc0, !PT ;  /* 0x8000000000007812 */ /* 0x000fc800078ec0ff */
[----:B------:R-:W-:Y:S01]  /*0e20*/  LOP3.LUT R0, R0, 0x7f800000, RZ, 0xfc, !PT ;  /* 0x7f80000000007812 */ /* 0x000fe200078efcff */
[----:B------:R-:W-:Y:S06]  /*0e30*/  BRA `(.L_x_96) ;  /* 0x0000000000287947 */ /* 0x000fec0003800000 */
.L_x_94:
[----:B------:R-:W-:Y:S01]  /*0e40*/  LEA R0, R6, R0, 0x17 ;  /* 0x0000000006007211 */ /* 0x000fe200078eb8ff */
[----:B------:R-:W-:Y:S06]  /*0e50*/  BRA `(.L_x_96) ;  /* 0x0000000000207947 */ /* 0x000fec0003800000 */
.L_x_93:
[----:B------:R-:W-:-:S04]  /*0e60*/  LOP3.LUT R0, R6, 0x80000000, R3, 0x48, !PT ;  /* 0x8000000006007812 */ /* 0x000fc800078e4803 */
[----:B------:R-:W-:Y:S01]  /*0e70*/  LOP3.LUT R0, R0, 0x7f800000, RZ, 0xfc, !PT ;  /* 0x7f80000000007812 */ /* 0x000fe200078efcff */
[----:B------:R-:W-:Y:S06]  /*0e80*/  BRA `(.L_x_96) ;  /* 0x0000000000147947 */ /* 0x000fec0003800000 */
.L_x_92:
[----:B------:R-:W-:Y:S01]  /*0e90*/  LOP3.LUT R0, R6, 0x80000000, R3, 0x48, !PT ;  /* 0x8000000006007812 */ /* 0x000fe200078e4803 */
[----:B------:R-:W-:Y:S06]  /*0ea0*/  BRA `(.L_x_96) ;  /* 0x00000000000c7947 */ /* 0x000fec0003800000 */
.L_x_91:
[----:B------:R-:W0:Y:S01]  /*0eb0*/  MUFU.RSQ R0, -QNAN ;  /* 0xffc0000000007908 */ /* 0x000e220000001400 */
[----:B------:R-:W-:Y:S05]  /*0ec0*/  BRA `(.L_x_96) ;  /* 0x0000000000047947 */ /* 0x000fea0003800000 */
.L_x_90:
[----:B------:R-:W-:-:S07]  /*0ed0*/  FADD.FTZ R0, R3, R0 ;  /* 0x0000000003007221 */ /* 0x000fce0000010000 */
.L_x_96:
[----:B------:R-:W-:-:S04]  /*0ee0*/  HFMA2 R5, -RZ, RZ, 0, 0 ;  /* 0x00000000ff057431 */ /* 0x000fc800000001ff */
[----:B0-----:R-:W-:Y:S05]  /*0ef0*/  RET.REL.NODEC R4 `(_Z15meanCalculationPfS_ii) ;  /* 0xfffffff004407950 */ /* 0x001fea0003c3ffff */
.L_x_97:
        /* <DEDUP_REMOVED lines=16> */
.L_x_100:


//--------------------- .nv.shared._Z16matrixColumnNormPfS_S_S_iii --------------------------
	.section	.nv.shared._Z16matrixColumnNormPfS_S_S_iii,"aw",@nobits
	.sectionflags	@""
	.align	16
	.zero		1024


//--------------------- .nv.shared.reserved.0     --------------------------
	.section	.nv.shared.reserved.0,"aw",@nobits
	.weak		__nv_reservedSMEM_offset_0_alias
	.size		__nv_reservedSMEM_offset_0_alias, 0, 64
	.other		__nv_reservedSMEM_offset_0_alias,@"STO_CUDA_RESERVED_SHARED STV_DEFAULT"
__nv_reservedSMEM_offset_0_alias:
	.zero		0
	.zero		64


//--------------------- .nv.shared._Z12calculate_SDPfS_S_ii --------------------------
	.section	.nv.shared._Z12calculate_SDPfS_S_ii,"aw",@nobits
	.sectionflags	@""
	.align	16
.nv.shared._Z12calculate_SDPfS_S_ii:
	.zero		1040


//--------------------- .nv.shared._Z15meanCalculationPfS_ii --------------------------
	.section	.nv.shared._Z15meanCalculationPfS_ii,"aw",@nobits
	.sectionflags	@""
	.align	16
.nv.shared._Z15meanCalculationPfS_ii:
	.zero		1040


//--------------------- .nv.constant0._Z16matrixColumnNormPfS_S_S_iii --------------------------
	.section	.nv.constant0._Z16matrixColumnNormPfS_S_S_iii,"a",@progbits
	.sectionflags	@""
	.align	4
.nv.constant0._Z16matrixColumnNormPfS_S_S_iii:
	.zero		940


//--------------------- .nv.constant0._Z12calculate_SDPfS_S_ii --------------------------
	.section	.nv.constant0._Z12calculate_SDPfS_S_ii,"a",@progbits
	.sectionflags	@""
	.align	4
.nv.constant0._Z12calculate_SDPfS_S_ii:
	.zero		928


//--------------------- .nv.constant0._Z15meanCalculationPfS_ii --------------------------
	.section	.nv.constant0._Z15meanCalculationPfS_ii,"a",@progbits
	.sectionflags	@""
	.align	4
.nv.constant0._Z15meanCalculationPfS_ii:
	.zero		920


//--------------------- SYMBOLS --------------------------

	.type		.nv.reservedSmem.offset0,@object
	.size		.nv.reservedSmem.offset0,0x4
	.type		.nv.reservedSmem.cap,@object
	.size		.nv.reservedSmem.cap,0x4
